// auto-generated by cutlass_sweep.gemm — config: {"arch": "sm_90", "cluster_m": 1, "cluster_n": 2, "dtype": "bf16", "stages": 3, "tile_k": 128, "tile_m": 128, "tile_n": 128}
#include "cutlass/cutlass.h"
#include "cutlass/gemm/collective/collective_builder.hpp"
#include "cutlass/gemm/device/gemm_universal_adapter.h"
#include "cutlass/gemm/kernel/gemm_universal.hpp"
#include "cutlass/epilogue/collective/collective_builder.hpp"

using ElemA = cutlass::bfloat16_t;
using ElemB = cutlass::bfloat16_t;
using ElemCD = cutlass::bfloat16_t;
using Acc  = float;
using TileShape    = cute::Shape<cute::_128, cute::_128, cute::_128>;
using ClusterShape = cute::Shape<cute::_1, cute::_2, cute::_1>;

using CollectiveEpilogue = typename cutlass::epilogue::collective::CollectiveBuilder<
    cutlass::arch::Sm90, cutlass::arch::OpClassTensorOp,
    TileShape, ClusterShape,
    cutlass::epilogue::collective::EpilogueTileAuto,
    Acc, Acc,
    ElemCD, cutlass::layout::RowMajor, 128 / cutlass::sizeof_bits<ElemCD>::value,
    ElemCD, cutlass::layout::RowMajor, 128 / cutlass::sizeof_bits<ElemCD>::value,
    cutlass::epilogue::collective::EpilogueScheduleAuto
  >::CollectiveOp;

using CollectiveMainloop = typename cutlass::gemm::collective::CollectiveBuilder<
    cutlass::arch::Sm90, cutlass::arch::OpClassTensorOp,
    ElemA, cutlass::layout::RowMajor, 128 / cutlass::sizeof_bits<ElemA>::value,
    ElemB, cutlass::layout::ColumnMajor, 128 / cutlass::sizeof_bits<ElemB>::value,
    Acc,
    TileShape, ClusterShape,
    cutlass::gemm::collective::StageCount<3>,
    cutlass::gemm::collective::KernelScheduleAuto
  >::CollectiveOp;

using GemmKernel = cutlass::gemm::kernel::GemmUniversal<
    cute::Shape<int,int,int,int>,
    CollectiveMainloop,
    CollectiveEpilogue
>;
using Gemm = cutlass::gemm::device::GemmUniversalAdapter<GemmKernel>;

// Force the device kernel symbol into the cubin without needing a host main.
auto* _anchor = &cutlass::device_kernel<GemmKernel>;


// ===== COMPILED SASS (sm_90a) =====

	.target	sm_90a

	.elftype	@"ET_EXEC"


//--------------------- .note.nv.tkinfo           --------------------------
	.section	.note.nv.tkinfo,"",@"SHT_NOTE"
	.sectionflags	@"SHF_NOTE_NV_TKINFO"
	.tkinfo
        /*0018*/ 	.word	0x00000002
        /*0030*/ 	.string	""
        /*0030*/ 	.string	"ptxas"
        /*0030*/ 	.string	"Cuda compilation tools, release 13.0, V13.0.88"
        /*0030*/ 	.string	"Build cuda_13.0.r13.0/compiler.36424714_0"
        /*0030*/ 	.string	"-arch sm_90a -m 64 "



//--------------------- .note.nv.cuinfo           --------------------------
	.section	.note.nv.cuinfo,"",@"SHT_NOTE"
	.sectionflags	@"SHF_NOTE_NV_CUINFO"
        /*0018*/ 	.short	0x0002
        /*001a*/ 	.short	0x005a
        /*001c*/ 	.short	0x0082
	.zero		2


//--------------------- .nv.info                  --------------------------
	.section	.nv.info,"",@"SHT_CUDA_INFO"
	.align	4


	//----- nvinfo : EIATTR_REGCOUNT
	.align		4
        /*0000*/ 	.byte	0x04, 0x2f
        /*0002*/ 	.short	(.L_15 - .L_14)
	.align		4
.L_14:
        /*0004*/ 	.word	index@(_ZN7cutlass13device_kernelINS_4gemm6kernel13GemmUniversalIN4cute5tupleIJiiiiEEENS1_10collective13CollectiveMmaINS1_34MainloopSm90TmaGmmaWarpSpecializedILi3ENS5_IJNS4_1CILi1EEENSA_ILi2EEESB_EEENS1_35KernelTmaWarpSpecializedCooperativeEEENS5_IJNSA_ILi128EEESG_SG_EEENS_10bfloat16_tENS5_IJlSB_lEEESI_SJ_NS4_8TiledMMAINS4_8MMA_AtomIJNS4_4SM904GMMA28MMA_64x128x16_F32BF16BF16_SSILNSN_5MajorE0ELSP_0ELNSN_7ScaleInE1ELSQ_1EEEEEENS4_6LayoutINS5_IJSC_SB_SB_EEENS5_IJSB_NSA_ILi0EEESV_EEEEENS5_IJNS4_10UnderscoreESY_SY_EEEEENS4_23SM90_TMA_LOAD_MULTICASTENS4_14ComposedLayoutINS4_7SwizzleILi3ELi4ELi3EEENS4_18smem_ptr_flag_bitsILi16EEENST_INS5_IJNSA_ILi8EEENSA_ILi64EEEEEENS5_IJS18_SB_EEEEEEEvNS4_8identityENS4_13SM90_TMA_LOADES1C_vS1D_EENS_8epilogue10collective6detail29Sm90TmaWarpSpecializedAdapterINS1H_15DefaultEpilogueISI_SJ_SJ_NS1G_6thread17LinearCombinationISI_Li1EffLNS1L_9ScaleType4KindE0ELNS_15FloatRoundStyleE2ESI_EENS1_15EpilogueDefaultEEEEEvvEEEEvNT_6ParamsE)
        /*0008*/ 	.word	0x000000a8


	//----- nvinfo : EIATTR_FRAME_SIZE
	.align		4
.L_15:
        /*000c*/ 	.byte	0x04, 0x11
        /*000e*/ 	.short	(.L_17 - .L_16)
	.align		4
.L_16:
        /*0010*/ 	.word	index@(_ZN7cutlass13device_kernelINS_4gemm6kernel13GemmUniversalIN4cute5tupleIJiiiiEEENS1_10collective13CollectiveMmaINS1_34MainloopSm90TmaGmmaWarpSpecializedILi3ENS5_IJNS4_1CILi1EEENSA_ILi2EEESB_EEENS1_35KernelTmaWarpSpecializedCooperativeEEENS5_IJNSA_ILi128EEESG_SG_EEENS_10bfloat16_tENS5_IJlSB_lEEESI_SJ_NS4_8TiledMMAINS4_8MMA_AtomIJNS4_4SM904GMMA28MMA_64x128x16_F32BF16BF16_SSILNSN_5MajorE0ELSP_0ELNSN_7ScaleInE1ELSQ_1EEEEEENS4_6LayoutINS5_IJSC_SB_SB_EEENS5_IJSB_NSA_ILi0EEESV_EEEEENS5_IJNS4_10UnderscoreESY_SY_EEEEENS4_23SM90_TMA_LOAD_MULTICASTENS4_14ComposedLayoutINS4_7SwizzleILi3ELi4ELi3EEENS4_18smem_ptr_flag_bitsILi16EEENST_INS5_IJNSA_ILi8EEENSA_ILi64EEEEEENS5_IJS18_SB_EEEEEEEvNS4_8identityENS4_13SM90_TMA_LOADES1C_vS1D_EENS_8epilogue10collective6detail29Sm90TmaWarpSpecializedAdapterINS1H_15DefaultEpilogueISI_SJ_SJ_NS1G_6thread17LinearCombinationISI_Li1EffLNS1L_9ScaleType4KindE0ELNS_15FloatRoundStyleE2ESI_EENS1_15EpilogueDefaultEEEEEvvEEEEvNT_6ParamsE)
        /*0014*/ 	.word	0x00000000


	//----- nvinfo : EIATTR_MIN_STACK_SIZE
	.align		4
.L_17:
        /*0018*/ 	.byte	0x04, 0x12
        /*001a*/ 	.short	(.L_19 - .L_18)
	.align		4
.L_18:
        /*001c*/ 	.word	index@(_ZN7cutlass13device_kernelINS_4gemm6kernel13GemmUniversalIN4cute5tupleIJiiiiEEENS1_10collective13CollectiveMmaINS1_34MainloopSm90TmaGmmaWarpSpecializedILi3ENS5_IJNS4_1CILi1EEENSA_ILi2EEESB_EEENS1_35KernelTmaWarpSpecializedCooperativeEEENS5_IJNSA_ILi128EEESG_SG_EEENS_10bfloat16_tENS5_IJlSB_lEEESI_SJ_NS4_8TiledMMAINS4_8MMA_AtomIJNS4_4SM904GMMA28MMA_64x128x16_F32BF16BF16_SSILNSN_5MajorE0ELSP_0ELNSN_7ScaleInE1ELSQ_1EEEEEENS4_6LayoutINS5_IJSC_SB_SB_EEENS5_IJSB_NSA_ILi0EEESV_EEEEENS5_IJNS4_10UnderscoreESY_SY_EEEEENS4_23SM90_TMA_LOAD_MULTICASTENS4_14ComposedLayoutINS4_7SwizzleILi3ELi4ELi3EEENS4_18smem_ptr_flag_bitsILi16EEENST_INS5_IJNSA_ILi8EEENSA_ILi64EEEEEENS5_IJS18_SB_EEEEEEEvNS4_8identityENS4_13SM90_TMA_LOADES1C_vS1D_EENS_8epilogue10collective6detail29Sm90TmaWarpSpecializedAdapterINS1H_15DefaultEpilogueISI_SJ_SJ_NS1G_6thread17LinearCombinationISI_Li1EffLNS1L_9ScaleType4KindE0ELNS_15FloatRoundStyleE2ESI_EENS1_15EpilogueDefaultEEEEEvvEEEEvNT_6ParamsE)
        /*0020*/ 	.word	0x00000000
.L_19:


//--------------------- .nv.compat                --------------------------
	.section	.nv.compat,"",@"SHT_CUDA_COMPAT_INFO"
	.align	4
        /*0000*/ 	.byte	0x02, 0x09, 0x01, 0x00, 0x02, 0x02, 0x04, 0x00, 0x02, 0x05, 0x05, 0x00, 0x03, 0x07, 0x01, 0x01
        /*0010*/ 	.byte	0x02, 0x03, 0x01, 0x00, 0x02, 0x06, 0x01, 0x00, 0x04, 0x0b, 0x08, 0x00, 0x00, 0x00, 0x00, 0x00
        /*0020*/ 	.byte	0x00, 0x00, 0x00, 0x00


//--------------------- .nv.info._ZN7cutlass13device_kernelINS_4gemm6kernel13GemmUniversalIN4cute5tupleIJiiiiEEENS1_10collective13CollectiveMmaINS1_34MainloopSm90TmaGmmaWarpSpecializedILi3ENS5_IJNS4_1CILi1EEENSA_ILi2EEESB_EEENS1_35KernelTmaWarpSpecializedCooperativeEEENS5_IJNSA_ILi128EEESG_SG_EEENS_10bfloat16_tENS5_IJlSB_lEEESI_SJ_NS4_8TiledMMAINS4_8MMA_AtomIJNS4_4SM904GMMA28MMA_64x128x16_F32BF16BF16_SSILNSN_5MajorE0ELSP_0ELNSN_7ScaleInE1ELSQ_1EEEEEENS4_6LayoutINS5_IJSC_SB_SB_EEENS5_IJSB_NSA_ILi0EEESV_EEEEENS5_IJNS4_10UnderscoreESY_SY_EEEEENS4_23SM90_TMA_LOAD_MULTICASTENS4_14ComposedLayoutINS4_7SwizzleILi3ELi4ELi3EEENS4_18smem_ptr_flag_bitsILi16EEENST_INS5_IJNSA_ILi8EEENSA_ILi64EEEEEENS5_IJS18_SB_EEEEEEEvNS4_8identityENS4_13SM90_TMA_LOADES1C_vS1D_EENS_8epilogue10collective6detail29Sm90TmaWarpSpecializedAdapterINS1H_15DefaultEpilogueISI_SJ_SJ_NS1G_6thread17LinearCombinationISI_Li1EffLNS1L_9ScaleType4KindE0ELNS_15FloatRoundStyleE2ESI_EENS1_15EpilogueDefaultEEEEEvvEEEEvNT_6ParamsE --------------------------
	.section	.nv.info._ZN7cutlass13device_kernelINS_4gemm6kernel13GemmUniversalIN4cute5tupleIJiiiiEEENS1_10collective13CollectiveMmaINS1_34MainloopSm90TmaGmmaWarpSpecializedILi3ENS5_IJNS4_1CILi1EEENSA_ILi2EEESB_EEENS1_35KernelTmaWarpSpecializedCooperativeEEENS5_IJNSA_ILi128EEESG_SG_EEENS_10bfloat16_tENS5_IJlSB_lEEESI_SJ_NS4_8TiledMMAINS4_8MMA_AtomIJNS4_4SM904GMMA28MMA_64x128x16_F32BF16BF16_SSILNSN_5MajorE0ELSP_0ELNSN_7ScaleInE1ELSQ_1EEEEEENS4_6LayoutINS5_IJSC_SB_SB_EEENS5_IJSB_NSA_ILi0EEESV_EEEEENS5_IJNS4_10UnderscoreESY_SY_EEEEENS4_23SM90_TMA_LOAD_MULTICASTENS4_14ComposedLayoutINS4_7SwizzleILi3ELi4ELi3EEENS4_18smem_ptr_flag_bitsILi16EEENST_INS5_IJNSA_ILi8EEENSA_ILi64EEEEEENS5_IJS18_SB_EEEEEEEvNS4_8identityENS4_13SM90_TMA_LOADES1C_vS1D_EENS_8epilogue10collective6detail29Sm90TmaWarpSpecializedAdapterINS1H_15DefaultEpilogueISI_SJ_SJ_NS1G_6thread17LinearCombinationISI_Li1EffLNS1L_9ScaleType4KindE0ELNS_15FloatRoundStyleE2ESI_EENS1_15EpilogueDefaultEEEEEvvEEEEvNT_6ParamsE,"",@"SHT_CUDA_INFO"
	.sectionflags	@""
	.align	4


	//----- nvinfo : EIATTR_CUDA_API_VERSION
	.align		4
        /*0000*/ 	.byte	0x04, 0x37
        /*0002*/ 	.short	(.L_21 - .L_20)
.L_20:
        /*0004*/ 	.word	0x00000082


	//----- nvinfo : EIATTR_KPARAM_INFO
	.align		4
.L_21:
        /*0008*/ 	.byte	0x04, 0x17
        /*000a*/ 	.short	(.L_23 - .L_22)
.L_22:
        /*000c*/ 	.word	0x00000000
        /*0010*/ 	.short	0x0000
        /*0012*/ 	.short	0x0070
        /*0014*/ 	.byte	0x00, 0xf0, 0x01, 0x10


	//----- nvinfo : EIATTR_SPARSE_MMA_MASK
	.align		4
.L_23:
        /*0018*/ 	.byte	0x03, 0x50
        /*001a*/ 	.short	0x0000


	//----- nvinfo : EIATTR_MAXREG_COUNT
	.align		4
        /*001c*/ 	.byte	0x03, 0x1b
        /*001e*/ 	.short	0x00a8


	//----- nvinfo : EIATTR_NUM_BARRIERS
	.align		4
        /*0020*/ 	.byte	0x02, 0x4c
        /*0022*/ 	.byte	0x01
	.zero		1


	//----- nvinfo : EIATTR_EXTERNS
	.align		4
        /*0024*/ 	.byte	0x04, 0x0f
        /*0026*/ 	.short	(.L_25 - .L_24)


	//   ....[0]....
	.align		4
.L_24:
        /*0028*/ 	.word	index@(__assertfail)


	//----- nvinfo : EIATTR_MERCURY_ISA_VERSION
	.align		4
.L_25:
        /*002c*/ 	.byte	0x03, 0x5f
        /*002e*/ 	.short	0x0101


	//----- nvinfo : EIATTR_INT_WARP_WIDE_INSTR_OFFSETS
	.align		4
        /*0030*/ 	.byte	0x04, 0x31
        /*0032*/ 	.short	(.L_27 - .L_26)


	//   ....[0]....
.L_26:
        /*0034*/ 	.word	0x00000410


	//   ....[1]....
        /*0038*/ 	.word	0x00000430


	//   ....[2]....
        /*003c*/ 	.word	0x00000600


	//   ....[3]....
        /*0040*/ 	.word	0x000021f0


	//----- nvinfo : EIATTR_COOP_GROUP_MASK_REGIDS
	.align		4
.L_27:
        /*0044*/ 	.byte	0x04, 0x29
        /*0046*/ 	.short	(.L_29 - .L_28)


	//   ....[0]....
.L_28:
        /*0048*/ 	.word	0xffffffff


	//   ....[1]....
        /*004c*/ 	.word	0xffffffff


	//   ....[2]....
        /*0050*/ 	.word	0xffffffff


	//   ....[3]....
        /*0054*/ 	.word	0xffffffff


	//   ....[4]....
        /*0058*/ 	.word	0xffffffff


	//   ....[5]....
        /*005c*/ 	.word	0xffffffff


	//----- nvinfo : EIATTR_COOP_GROUP_INSTR_OFFSETS
	.align		4
.L_29:
        /*0060*/ 	.byte	0x04, 0x28
        /*0062*/ 	.short	(.L_31 - .L_30)


	//   ....[0]....
.L_30:
        /*0064*/ 	.word	0x00000060


	//   ....[1]....
        /*0068*/ 	.word	0x00000070


	//   ....[2]....
        /*006c*/ 	.word	0x00000130


	//   ....[3]....
        /*0070*/ 	.word	0x000002b0


	//   ....[4]....
        /*0074*/ 	.word	0x00000770


	//   ....[5]....
        /*0078*/ 	.word	0x000013f0


	//----- nvinfo : EIATTR_REG_RECONFIG
	.align		4
.L_31:
        /*007c*/ 	.byte	0x01, 0x54
	.zero		2


	//----- nvinfo : EIATTR_SYSCALL_OFFSETS
	.align		4
        /*0080*/ 	.byte	0x04, 0x46
        /*0082*/ 	.short	(.L_33 - .L_32)


	//   ....[0]....
.L_32:
        /*0084*/ 	.word	0x000015e0


	//----- nvinfo : EIATTR_MBARRIER_INSTR_OFFSETS
	.align		4
.L_33:
        /*0088*/ 	.byte	0x04, 0x39
        /*008a*/ 	.short	(.L_35 - .L_34)


	//   ....[0]....
.L_34:
        /*008c*/ 	.word	0x00000230
        /*0090*/ 	.word	0x000000ff
        /*0094*/ 	.word	0x00000000
        /*0098*/ 	.short	0x0100
        /*009a*/ 	.byte	0x08
	.zero		1


	//   ....[1]....
        /*009c*/ 	.word	0x00000240
        /*00a0*/ 	.word	0x000000ff
        /*00a4*/ 	.word	0x00000018
        /*00a8*/ 	.short	0x0100
        /*00aa*/ 	.byte	0x08
	.zero		1


	//   ....[2]....
        /*00ac*/ 	.word	0x00000250
        /*00b0*/ 	.word	0x000000ff
        /*00b4*/ 	.word	0x00000008
        /*00b8*/ 	.short	0x0100
        /*00ba*/ 	.byte	0x08
	.zero		1


	//   ....[3]....
        /*00bc*/ 	.word	0x00000260
        /*00c0*/ 	.word	0x000000ff
        /*00c4*/ 	.word	0x00000020
        /*00c8*/ 	.short	0x0100
        /*00ca*/ 	.byte	0x08
	.zero		1


	//   ....[4]....
        /*00cc*/ 	.word	0x00000270
        /*00d0*/ 	.word	0x000000ff
        /*00d4*/ 	.word	0x00000010
        /*00d8*/ 	.short	0x0100
        /*00da*/ 	.byte	0x08
	.zero		1


	//   ....[5]....
        /*00dc*/ 	.word	0x00000280
        /*00e0*/ 	.word	0x000000ff
        /*00e4*/ 	.word	0x00000028
        /*00e8*/ 	.short	0x0100
        /*00ea*/ 	.byte	0x08
	.zero		1


	//   ....[6]....
        /*00ec*/ 	.word	0x000006a0
        /*00f0*/ 	.word	0x000000ff
        /*00f4*/ 	.word	0x00000040
        /*00f8*/ 	.short	0x0100
        /*00fa*/ 	.byte	0x06
	.zero		1


	//   ....[7]....
        /*00fc*/ 	.word	0x00000720
        /*0100*/ 	.word	0x000000ff
        /*0104*/ 	.word	0x00000048
        /*0108*/ 	.short	0x0100
        /*010a*/ 	.byte	0x06
	.zero		1


	//   ....[8]....
        /*010c*/ 	.word	0x000016a0
        /*0110*/ 	.word	0x00000003
        /*0114*/ 	.word	0x00000000
        /*0118*/ 	.short	0x010a
        /*011a*/ 	.byte	0x3f
	.zero		1


	//   ....[9]....
        /*011c*/ 	.word	0x00001700
        /*0120*/ 	.word	0x00000003
        /*0124*/ 	.word	0x00000000
        /*0128*/ 	.short	0x010a
        /*012a*/ 	.byte	0x3f
	.zero		1


	//   ....[10]....
        /*012c*/ 	.word	0x00001c40
        /*0130*/ 	.word	0x00000005
        /*0134*/ 	.word	0x00000000
        /*0138*/ 	.short	0x010a
        /*013a*/ 	.byte	0x3f
	.zero		1


	//   ....[11]....
        /*013c*/ 	.word	0x00001c80
        /*0140*/ 	.word	0x00000005
        /*0144*/ 	.word	0x00000000
        /*0148*/ 	.short	0x010a
        /*014a*/ 	.byte	0x3f
	.zero		1


	//   ....[12]....
        /*014c*/ 	.word	0x000020a0
        /*0150*/ 	.word	0x00000004
        /*0154*/ 	.word	0x00000000
        /*0158*/ 	.short	0x0101
        /*015a*/ 	.byte	0x3f
	.zero		1


	//   ....[13]....
        /*015c*/ 	.word	0x00002290
        /*0160*/ 	.word	0x00000000
        /*0164*/ 	.word	0x00000000
        /*0168*/ 	.short	0x0101
        /*016a*/ 	.byte	0x3f
	.zero		1


	//   ....[14]....
        /*016c*/ 	.word	0x00007350
        /*0170*/ 	.word	0x00000017
        /*0174*/ 	.word	0x00000018
        /*0178*/ 	.short	0x010a
        /*017a*/ 	.byte	0x3f
	.zero		1


	//   ....[15]....
        /*017c*/ 	.word	0x000077a0
        /*0180*/ 	.word	0x00000006
        /*0184*/ 	.word	0x00000048
        /*0188*/ 	.short	0x0101
        /*018a*/ 	.byte	0x3f
	.zero		1


	//   ....[16]....
        /*018c*/ 	.word	0x00007ee0
        /*0190*/ 	.word	0x00000007
        /*0194*/ 	.word	0x00000000
        /*0198*/ 	.short	0x010a
        /*019a*/ 	.byte	0x3f
	.zero		1


	//   ....[17]....
        /*019c*/ 	.word	0x00007f60
        /*01a0*/ 	.word	0x00000004
        /*01a4*/ 	.word	0x00000000
        /*01a8*/ 	.short	0x010a
        /*01aa*/ 	.byte	0x3f
	.zero		1


	//   ....[18]....
        /*01ac*/ 	.word	0x00007ff0
        /*01b0*/ 	.word	0x00000005
        /*01b4*/ 	.word	0x00000000
        /*01b8*/ 	.short	0x010a
        /*01ba*/ 	.byte	0x3f
	.zero		1


	//   ....[19]....
        /*01bc*/ 	.word	0x00008050
        /*01c0*/ 	.word	0x00000003
        /*01c4*/ 	.word	0x00000000
        /*01c8*/ 	.short	0x010a
        /*01ca*/ 	.byte	0x3f
	.zero		1


	//   ....[20]....
        /*01cc*/ 	.word	0x000080a0
        /*01d0*/ 	.word	0x00000005
        /*01d4*/ 	.word	0x00000000
        /*01d8*/ 	.short	0x010a
        /*01da*/ 	.byte	0x3f
	.zero		1


	//   ....[21]....
        /*01dc*/ 	.word	0x00008170
        /*01e0*/ 	.word	0x00000017
        /*01e4*/ 	.word	0x00000018
        /*01e8*/ 	.short	0x010a
        /*01ea*/ 	.byte	0x3f
	.zero		1


	//   ....[22]....
        /*01ec*/ 	.word	0x00008240
        /*01f0*/ 	.word	0x00000007
        /*01f4*/ 	.word	0x00000000
        /*01f8*/ 	.short	0x010a
        /*01fa*/ 	.byte	0x3f
	.zero		1


	//   ....[23]....
        /*01fc*/ 	.word	0x00008290
        /*0200*/ 	.word	0x00000004
        /*0204*/ 	.word	0x00000000
        /*0208*/ 	.short	0x010a
        /*020a*/ 	.byte	0x3f
	.zero		1


	//----- nvinfo : EIATTR_NUM_MBARRIERS
	.align		4
.L_35:
        /*020c*/ 	.byte	0x03, 0x38
        /*020e*/ 	.short	0x0008


	//----- nvinfo : EIATTR_EXIT_INSTR_OFFSETS
	.align		4
        /*0210*/ 	.byte	0x04, 0x1c
        /*0212*/ 	.short	(.L_37 - .L_36)


	//   ....[0]....
.L_36:
        /*0214*/ 	.word	0x00000940


	//   ....[1]....
        /*0218*/ 	.word	0x00001150


	//   ....[2]....
        /*021c*/ 	.word	0x00006ae0


	//   ....[3]....
        /*0220*/ 	.word	0x00007040


	//   ....[4]....
        /*0224*/ 	.word	0x00008040


	//----- nvinfo : EIATTR_MAX_THREADS
	.align		4
.L_37:
        /*0228*/ 	.byte	0x04, 0x05
        /*022a*/ 	.short	(.L_39 - .L_38)
.L_38:
        /*022c*/ 	.word	0x00000180
        /*0230*/ 	.word	0x00000001
        /*0234*/ 	.word	0x00000001


	//----- nvinfo : EIATTR_CRS_STACK_SIZE
	.align		4
.L_39:
        /*0238*/ 	.byte	0x04, 0x1e
        /*023a*/ 	.short	(.L_41 - .L_40)
.L_40:
        /*023c*/ 	.word	0x00000000


	//----- nvinfo : EIATTR_CBANK_PARAM_SIZE
	.align		4
.L_41:
        /*0240*/ 	.byte	0x03, 0x19
        /*0242*/ 	.short	0x0470


	//----- nvinfo : EIATTR_PARAM_CBANK
	.align		4
        /*0244*/ 	.byte	0x04, 0x0a
        /*0246*/ 	.short	(.L_43 - .L_42)
	.align		4
.L_42:
        /*0248*/ 	.word	index@(.nv.constant0._ZN7cutlass13device_kernelINS_4gemm6kernel13GemmUniversalIN4cute5tupleIJiiiiEEENS1_10collective13CollectiveMmaINS1_34MainloopSm90TmaGmmaWarpSpecializedILi3ENS5_IJNS4_1CILi1EEENSA_ILi2EEESB_EEENS1_35KernelTmaWarpSpecializedCooperativeEEENS5_IJNSA_ILi128EEESG_SG_EEENS_10bfloat16_tENS5_IJlSB_lEEESI_SJ_NS4_8TiledMMAINS4_8MMA_AtomIJNS4_4SM904GMMA28MMA_64x128x16_F32BF16BF16_SSILNSN_5MajorE0ELSP_0ELNSN_7ScaleInE1ELSQ_1EEEEEENS4_6LayoutINS5_IJSC_SB_SB_EEENS5_IJSB_NSA_ILi0EEESV_EEEEENS5_IJNS4_10UnderscoreESY_SY_EEEEENS4_23SM90_TMA_LOAD_MULTICASTENS4_14ComposedLayoutINS4_7SwizzleILi3ELi4ELi3EEENS4_18smem_ptr_flag_bitsILi16EEENST_INS5_IJNSA_ILi8EEENSA_ILi64EEEEEENS5_IJS18_SB_EEEEEEEvNS4_8identityENS4_13SM90_TMA_LOADES1C_vS1D_EENS_8epilogue10collective6detail29Sm90TmaWarpSpecializedAdapterINS1H_15DefaultEpilogueISI_SJ_SJ_NS1G_6thread17LinearCombinationISI_Li1EffLNS1L_9ScaleType4KindE0ELNS_15FloatRoundStyleE2ESI_EENS1_15EpilogueDefaultEEEEEvvEEEEvNT_6ParamsE)
        /*024c*/ 	.short	0x0210
        /*024e*/ 	.short	0x0470


	//----- nvinfo : EIATTR_SW_WAR
	.align		4
.L_43:
        /*0250*/ 	.byte	0x04, 0x36
        /*0252*/ 	.short	(.L_45 - .L_44)
.L_44:
        /*0254*/ 	.word	0x00000008
.L_45:


//--------------------- .nv.callgraph             --------------------------
	.section	.nv.callgraph,"",@"SHT_CUDA_CALLGRAPH"
	.align	4
	.sectionentsize	8
	.align		4
        /*0000*/ 	.word	0x00000000
	.align		4
        /*0004*/ 	.word	0xffffffff
	.align		4
        /*0008*/ 	.word	index@(_ZN7cutlass13device_kernelINS_4gemm6kernel13GemmUniversalIN4cute5tupleIJiiiiEEENS1_10collective13CollectiveMmaINS1_34MainloopSm90TmaGmmaWarpSpecializedILi3ENS5_IJNS4_1CILi1EEENSA_ILi2EEESB_EEENS1_35KernelTmaWarpSpecializedCooperativeEEENS5_IJNSA_ILi128EEESG_SG_EEENS_10bfloat16_tENS5_IJlSB_lEEESI_SJ_NS4_8TiledMMAINS4_8MMA_AtomIJNS4_4SM904GMMA28MMA_64x128x16_F32BF16BF16_SSILNSN_5MajorE0ELSP_0ELNSN_7ScaleInE1ELSQ_1EEEEEENS4_6LayoutINS5_IJSC_SB_SB_EEENS5_IJSB_NSA_ILi0EEESV_EEEEENS5_IJNS4_10UnderscoreESY_SY_EEEEENS4_23SM90_TMA_LOAD_MULTICASTENS4_14ComposedLayoutINS4_7SwizzleILi3ELi4ELi3EEENS4_18smem_ptr_flag_bitsILi16EEENST_INS5_IJNSA_ILi8EEENSA_ILi64EEEEEENS5_IJS18_SB_EEEEEEEvNS4_8identityENS4_13SM90_TMA_LOADES1C_vS1D_EENS_8epilogue10collective6detail29Sm90TmaWarpSpecializedAdapterINS1H_15DefaultEpilogueISI_SJ_SJ_NS1G_6thread17LinearCombinationISI_Li1EffLNS1L_9ScaleType4KindE0ELNS_15FloatRoundStyleE2ESI_EENS1_15EpilogueDefaultEEEEEvvEEEEvNT_6ParamsE)
	.align		4
        /*000c*/ 	.word	index@(__assertfail)
	.align		4
        /*0010*/ 	.word	0x00000000
	.align		4
        /*0014*/ 	.word	0xfffffffe
	.align		4
        /*0018*/ 	.word	0x00000000
	.align		4
        /*001c*/ 	.word	0xfffffffd
	.align		4
        /*0020*/ 	.word	0x00000000
	.align		4
        /*0024*/ 	.word	0xfffffffc


//--------------------- .nv.constant4             --------------------------
	.section	.nv.constant4,"a",@progbits
	.align	8
	.align		8
.nv.constant4:
        /*0000*/ 	.dword	__assertfail
	.align		8
        /*0008*/ 	.dword	__unnamed_1
	.align		8
        /*0010*/ 	.dword	_ZN39_INTERNAL_d2467289_4_k_cu_abe2cc90_28814cuda3std3__45__cpo5beginE
	.align		8
        /*0018*/ 	.dword	_ZN39_INTERNAL_d2467289_4_k_cu_abe2cc90_28814cuda3std3__45__cpo3endE
	.align		8
        /*0020*/ 	.dword	_ZN39_INTERNAL_d2467289_4_k_cu_abe2cc90_28814cuda3std3__45__cpo6cbeginE
	.align		8
        /*0028*/ 	.dword	_ZN39_INTERNAL_d2467289_4_k_cu_abe2cc90_28814cuda3std3__45__cpo4cendE
	.align		8
        /*0030*/ 	.dword	_ZN39_INTERNAL_d2467289_4_k_cu_abe2cc90_28814cuda3std3__441_GLOBAL__N__d2467289_4_k_cu_abe2cc90_28816ignoreE
	.align		8
        /*0038*/ 	.dword	_ZN39_INTERNAL_d2467289_4_k_cu_abe2cc90_28814cuda3std3__419piecewise_constructE
	.align		8
        /*0040*/ 	.dword	_ZN39_INTERNAL_d2467289_4_k_cu_abe2cc90_28814cuda3std3__48in_placeE
	.align		8
        /*0048*/ 	.dword	_ZN39_INTERNAL_d2467289_4_k_cu_abe2cc90_28814cuda3std6ranges3__45__cpo4swapE
	.align		8
        /*0050*/ 	.dword	_ZN39_INTERNAL_d2467289_4_k_cu_abe2cc90_28814cuda3std6ranges3__45__cpo9iter_moveE
	.align		8
        /*0058*/ 	.dword	_ZN39_INTERNAL_d2467289_4_k_cu_abe2cc90_28814cute7productE
	.align		8
        /*0060*/ 	.dword	_ZN39_INTERNAL_d2467289_4_k_cu_abe2cc90_28814cute1_E
	.align		8
        /*0068*/ 	.dword	$str$22
	.align		8
        /*0070*/ 	.dword	$str$23


//--------------------- .text._ZN7cutlass13device_kernelINS_4gemm6kernel13GemmUniversalIN4cute5tupleIJiiiiEEENS1_10collective13CollectiveMmaINS1_34MainloopSm90TmaGmmaWarpSpecializedILi3ENS5_IJNS4_1CILi1EEENSA_ILi2EEESB_EEENS1_35KernelTmaWarpSpecializedCooperativeEEENS5_IJNSA_ILi128EEESG_SG_EEENS_10bfloat16_tENS5_IJlSB_lEEESI_SJ_NS4_8TiledMMAINS4_8MMA_AtomIJNS4_4SM904GMMA28MMA_64x128x16_F32BF16BF16_SSILNSN_5MajorE0ELSP_0ELNSN_7ScaleInE1ELSQ_1EEEEEENS4_6LayoutINS5_IJSC_SB_SB_EEENS5_IJSB_NSA_ILi0EEESV_EEEEENS5_IJNS4_10UnderscoreESY_SY_EEEEENS4_23SM90_TMA_LOAD_MULTICASTENS4_14ComposedLayoutINS4_7SwizzleILi3ELi4ELi3EEENS4_18smem_ptr_flag_bitsILi16EEENST_INS5_IJNSA_ILi8EEENSA_ILi64EEEEEENS5_IJS18_SB_EEEEEEEvNS4_8identityENS4_13SM90_TMA_LOADES1C_vS1D_EENS_8epilogue10collective6detail29Sm90TmaWarpSpecializedAdapterINS1H_15DefaultEpilogueISI_SJ_SJ_NS1G_6thread17LinearCombinationISI_Li1EffLNS1L_9ScaleType4KindE0ELNS_15FloatRoundStyleE2ESI_EENS1_15EpilogueDefaultEEEEEvvEEEEvNT_6ParamsE --------------------------
	.section	.text._ZN7cutlass13device_kernelINS_4gemm6kernel13GemmUniversalIN4cute5tupleIJiiiiEEENS1_10collective13CollectiveMmaINS1_34MainloopSm90TmaGmmaWarpSpecializedILi3ENS5_IJNS4_1CILi1EEENSA_ILi2EEESB_EEENS1_35KernelTmaWarpSpecializedCooperativeEEENS5_IJNSA_ILi128EEESG_SG_EEENS_10bfloat16_tENS5_IJlSB_lEEESI_SJ_NS4_8TiledMMAINS4_8MMA_AtomIJNS4_4SM904GMMA28MMA_64x128x16_F32BF16BF16_SSILNSN_5MajorE0ELSP_0ELNSN_7ScaleInE1ELSQ_1EEEEEENS4_6LayoutINS5_IJSC_SB_SB_EEENS5_IJSB_NSA_ILi0EEESV_EEEEENS5_IJNS4_10UnderscoreESY_SY_EEEEENS4_23SM90_TMA_LOAD_MULTICASTENS4_14ComposedLayoutINS4_7SwizzleILi3ELi4ELi3EEENS4_18smem_ptr_flag_bitsILi16EEENST_INS5_IJNSA_ILi8EEENSA_ILi64EEEEEENS5_IJS18_SB_EEEEEEEvNS4_8identityENS4_13SM90_TMA_LOADES1C_vS1D_EENS_8epilogue10collective6detail29Sm90TmaWarpSpecializedAdapterINS1H_15DefaultEpilogueISI_SJ_SJ_NS1G_6thread17LinearCombinationISI_Li1EffLNS1L_9ScaleType4KindE0ELNS_15FloatRoundStyleE2ESI_EENS1_15EpilogueDefaultEEEEEvvEEEEvNT_6ParamsE,"ax",@progbits
	.align	128
.text._ZN7cutlass13device_kernelINS_4gemm6kernel13GemmUniversalIN4cute5tupleIJiiiiEEENS1_10collective13CollectiveMmaINS1_34MainloopSm90TmaGmmaWarpSpecializedILi3ENS5_IJNS4_1CILi1EEENSA_ILi2EEESB_EEENS1_35KernelTmaWarpSpecializedCooperativeEEENS5_IJNSA_ILi128EEESG_SG_EEENS_10bfloat16_tENS5_IJlSB_lEEESI_SJ_NS4_8TiledMMAINS4_8MMA_AtomIJNS4_4SM904GMMA28MMA_64x128x16_F32BF16BF16_SSILNSN_5MajorE0ELSP_0ELNSN_7ScaleInE1ELSQ_1EEEEEENS4_6LayoutINS5_IJSC_SB_SB_EEENS5_IJSB_NSA_ILi0EEESV_EEEEENS5_IJNS4_10UnderscoreESY_SY_EEEEENS4_23SM90_TMA_LOAD_MULTICASTENS4_14ComposedLayoutINS4_7SwizzleILi3ELi4ELi3EEENS4_18smem_ptr_flag_bitsILi16EEENST_INS5_IJNSA_ILi8EEENSA_ILi64EEEEEENS5_IJS18_SB_EEEEEEEvNS4_8identityENS4_13SM90_TMA_LOADES1C_vS1D_EENS_8epilogue10collective6detail29Sm90TmaWarpSpecializedAdapterINS1H_15DefaultEpilogueISI_SJ_SJ_NS1G_6thread17LinearCombinationISI_Li1EffLNS1L_9ScaleType4KindE0ELNS_15FloatRoundStyleE2ESI_EENS1_15EpilogueDefaultEEEEEvvEEEEvNT_6ParamsE:
        .type           _ZN7cutlass13device_kernelINS_4gemm6kernel13GemmUniversalIN4cute5tupleIJiiiiEEENS1_10collective13CollectiveMmaINS1_34MainloopSm90TmaGmmaWarpSpecializedILi3ENS5_IJNS4_1CILi1EEENSA_ILi2EEESB_EEENS1_35KernelTmaWarpSpecializedCooperativeEEENS5_IJNSA_ILi128EEESG_SG_EEENS_10bfloat16_tENS5_IJlSB_lEEESI_SJ_NS4_8TiledMMAINS4_8MMA_AtomIJNS4_4SM904GMMA28MMA_64x128x16_F32BF16BF16_SSILNSN_5MajorE0ELSP_0ELNSN_7ScaleInE1ELSQ_1EEEEEENS4_6LayoutINS5_IJSC_SB_SB_EEENS5_IJSB_NSA_ILi0EEESV_EEEEENS5_IJNS4_10UnderscoreESY_SY_EEEEENS4_23SM90_TMA_LOAD_MULTICASTENS4_14ComposedLayoutINS4_7SwizzleILi3ELi4ELi3EEENS4_18smem_ptr_flag_bitsILi16EEENST_INS5_IJNSA_ILi8EEENSA_ILi64EEEEEENS5_IJS18_SB_EEEEEEEvNS4_8identityENS4_13SM90_TMA_LOADES1C_vS1D_EENS_8epilogue10collective6detail29Sm90TmaWarpSpecializedAdapterINS1H_15DefaultEpilogueISI_SJ_SJ_NS1G_6thread17LinearCombinationISI_Li1EffLNS1L_9ScaleType4KindE0ELNS_15FloatRoundStyleE2ESI_EENS1_15EpilogueDefaultEEEEEvvEEEEvNT_6ParamsE,@function
        .size           _ZN7cutlass13device_kernelINS_4gemm6kernel13GemmUniversalIN4cute5tupleIJiiiiEEENS1_10collective13CollectiveMmaINS1_34MainloopSm90TmaGmmaWarpSpecializedILi3ENS5_IJNS4_1CILi1EEENSA_ILi2EEESB_EEENS1_35KernelTmaWarpSpecializedCooperativeEEENS5_IJNSA_ILi128EEESG_SG_EEENS_10bfloat16_tENS5_IJlSB_lEEESI_SJ_NS4_8TiledMMAINS4_8MMA_AtomIJNS4_4SM904GMMA28MMA_64x128x16_F32BF16BF16_SSILNSN_5MajorE0ELSP_0ELNSN_7ScaleInE1ELSQ_1EEEEEENS4_6LayoutINS5_IJSC_SB_SB_EEENS5_IJSB_NSA_ILi0EEESV_EEEEENS5_IJNS4_10UnderscoreESY_SY_EEEEENS4_23SM90_TMA_LOAD_MULTICASTENS4_14ComposedLayoutINS4_7SwizzleILi3ELi4ELi3EEENS4_18smem_ptr_flag_bitsILi16EEENST_INS5_IJNSA_ILi8EEENSA_ILi64EEEEEENS5_IJS18_SB_EEEEEEEvNS4_8identityENS4_13SM90_TMA_LOADES1C_vS1D_EENS_8epilogue10collective6detail29Sm90TmaWarpSpecializedAdapterINS1H_15DefaultEpilogueISI_SJ_SJ_NS1G_6thread17LinearCombinationISI_Li1EffLNS1L_9ScaleType4KindE0ELNS_15FloatRoundStyleE2ESI_EENS1_15EpilogueDefaultEEEEEvvEEEEvNT_6ParamsE,(.L_x_195 - _ZN7cutlass13device_kernelINS_4gemm6kernel13GemmUniversalIN4cute5tupleIJiiiiEEENS1_10collective13CollectiveMmaINS1_34MainloopSm90TmaGmmaWarpSpecializedILi3ENS5_IJNS4_1CILi1EEENSA_ILi2EEESB_EEENS1_35KernelTmaWarpSpecializedCooperativeEEENS5_IJNSA_ILi128EEESG_SG_EEENS_10bfloat16_tENS5_IJlSB_lEEESI_SJ_NS4_8TiledMMAINS4_8MMA_AtomIJNS4_4SM904GMMA28MMA_64x128x16_F32BF16BF16_SSILNSN_5MajorE0ELSP_0ELNSN_7ScaleInE1ELSQ_1EEEEEENS4_6LayoutINS5_IJSC_SB_SB_EEENS5_IJSB_NSA_ILi0EEESV_EEEEENS5_IJNS4_10UnderscoreESY_SY_EEEEENS4_23SM90_TMA_LOAD_MULTICASTENS4_14ComposedLayoutINS4_7SwizzleILi3ELi4ELi3EEENS4_18smem_ptr_flag_bitsILi16EEENST_INS5_IJNSA_ILi8EEENSA_ILi64EEEEEENS5_IJS18_SB_EEEEEEEvNS4_8identityENS4_13SM90_TMA_LOADES1C_vS1D_EENS_8epilogue10collective6detail29Sm90TmaWarpSpecializedAdapterINS1H_15DefaultEpilogueISI_SJ_SJ_NS1G_6thread17LinearCombinationISI_Li1EffLNS1L_9ScaleType4KindE0ELNS_15FloatRoundStyleE2ESI_EENS1_15EpilogueDefaultEEEEEvvEEEEvNT_6ParamsE)
        .other          _ZN7cutlass13device_kernelINS_4gemm6kernel13GemmUniversalIN4cute5tupleIJiiiiEEENS1_10collective13CollectiveMmaINS1_34MainloopSm90TmaGmmaWarpSpecializedILi3ENS5_IJNS4_1CILi1EEENSA_ILi2EEESB_EEENS1_35KernelTmaWarpSpecializedCooperativeEEENS5_IJNSA_ILi128EEESG_SG_EEENS_10bfloat16_tENS5_IJlSB_lEEESI_SJ_NS4_8TiledMMAINS4_8MMA_AtomIJNS4_4SM904GMMA28MMA_64x128x16_F32BF16BF16_SSILNSN_5MajorE0ELSP_0ELNSN_7ScaleInE1ELSQ_1EEEEEENS4_6LayoutINS5_IJSC_SB_SB_EEENS5_IJSB_NSA_ILi0EEESV_EEEEENS5_IJNS4_10UnderscoreESY_SY_EEEEENS4_23SM90_TMA_LOAD_MULTICASTENS4_14ComposedLayoutINS4_7SwizzleILi3ELi4ELi3EEENS4_18smem_ptr_flag_bitsILi16EEENST_INS5_IJNSA_ILi8EEENSA_ILi64EEEEEENS5_IJS18_SB_EEEEEEEvNS4_8identityENS4_13SM90_TMA_LOADES1C_vS1D_EENS_8epilogue10collective6detail29Sm90TmaWarpSpecializedAdapterINS1H_15DefaultEpilogueISI_SJ_SJ_NS1G_6thread17LinearCombinationISI_Li1EffLNS1L_9ScaleType4KindE0ELNS_15FloatRoundStyleE2ESI_EENS1_15EpilogueDefaultEEEEEvvEEEEvNT_6ParamsE,@"STO_CUDA_ENTRY STV_DEFAULT"
_ZN7cutlass13device_kernelINS_4gemm6kernel13GemmUniversalIN4cute5tupleIJiiiiEEENS1_10collective13CollectiveMmaINS1_34MainloopSm90TmaGmmaWarpSpecializedILi3ENS5_IJNS4_1CILi1EEENSA_ILi2EEESB_EEENS1_35KernelTmaWarpSpecializedCooperativeEEENS5_IJNSA_ILi128EEESG_SG_EEENS_10bfloat16_tENS5_IJlSB_lEEESI_SJ_NS4_8TiledMMAINS4_8MMA_AtomIJNS4_4SM904GMMA28MMA_64x128x16_F32BF16BF16_SSILNSN_5MajorE0ELSP_0ELNSN_7ScaleInE1ELSQ_1EEEEEENS4_6LayoutINS5_IJSC_SB_SB_EEENS5_IJSB_NSA_ILi0EEESV_EEEEENS5_IJNS4_10UnderscoreESY_SY_EEEEENS4_23SM90_TMA_LOAD_MULTICASTENS4_14ComposedLayoutINS4_7SwizzleILi3ELi4ELi3EEENS4_18smem_ptr_flag_bitsILi16EEENST_INS5_IJNSA_ILi8EEENSA_ILi64EEEEEENS5_IJS18_SB_EEEEEEEvNS4_8identityENS4_13SM90_TMA_LOADES1C_vS1D_EENS_8epilogue10collective6detail29Sm90TmaWarpSpecializedAdapterINS1H_15DefaultEpilogueISI_SJ_SJ_NS1G_6thread17LinearCombinationISI_Li1EffLNS1L_9ScaleType4KindE0ELNS_15FloatRoundStyleE2ESI_EENS1_15EpilogueDefaultEEEEEvvEEEEvNT_6ParamsE:
[----:B------:R-:W0:Y:S01]  /*0000*/  LDC R1, c[0x0][0x28] ;  /* 0x00000a00ff017b82 */ /* 0x000e220000000800 */
[----:B------:R-:W1:Y:S01]  /*0010*/  S2R R94, SR_TID.X ;  /* 0x00000000005e7919 */ /* 0x000e620000002100 */
[----:B------:R-:W-:Y:S01]  /*0020*/  ELECT P0, URZ, PT ;  /* 0x00000000003f782f */ /* 0x000fe20003800000 */
[----:B------:R-:W-:Y:S01]  /*0030*/  BSSY B0, `(.L_x_0) ;  /* 0x000000f000007945 */ /* 0x000fe20003800000 */
[--C-:B-1----:R-:W-:Y:S02]  /*0040*/  SHF.R.U32.HI R0, RZ, 0x5, R94.reuse ;  /* 0x00000005ff007819 */ /* 0x102fe4000001165e */
[----:B------:R-:W-:-:S03]  /*0050*/  SHF.R.U32.HI R6, RZ, 0x7, R94 ;  /* 0x00000007ff067819 */ /* 0x000fc6000001165e */
[----:B------:R-:W1:Y:S04]  /*0060*/  SHFL.IDX PT, R3, R0, RZ, 0x1f ;  /* 0x00001fff00037589 */ /* 0x000e6800000e0000 */
[----:B------:R2:W3:Y:S01]  /*0070*/  SHFL.IDX PT, R2, R6, RZ, 0x1f ;  /* 0x00001fff06027589 */ /* 0x0004e200000e0000 */
[----:B-1----:R-:W-:-:S13]  /*0080*/  ISETP.NE.OR P0, PT, R3, RZ, !P0 ;  /* 0x000000ff0300720c */ /* 0x002fda0004705670 */
[----:B0-23--:R-:W-:Y:S05]  /*0090*/  @P0 BRA `(.L_x_1) ;  /* 0x0000000000200947 */ /* 0x00dfea0003800000 */
[----:B------:R-:W-:Y:S02]  /*00a0*/  ULDC.64 UR4, c[0x0][0x198] ;  /* 0x0000660000047ab9 */ /* 0x000fe40000000a00 */
[----:B------:R-:W-:Y:S02]  /*00b0*/  UIADD3 UR6, UP0, UR4, 0xf0, URZ ;  /* 0x000000f004067890 */ /* 0x000fe4000ff1e03f */
[----:B------:R-:W-:Y:S02]  /*00c0*/  UIADD3 UR4, UP1, UR4, 0x1f0, URZ ;  /* 0x000001f004047890 */ /* 0x000fe4000ff3e03f */
[----:B------:R-:W-:Y:S02]  /*00d0*/  UIADD3.X UR7, URZ, UR5, URZ, UP0, !UPT ;  /* 0x000000053f077290 */ /* 0x000fe400087fe43f */
[----:B------:R-:W-:-:S07]  /*00e0*/  UIADD3.X UR5, URZ, UR5, URZ, UP1, !UPT ;  /* 0x000000053f057290 */ /* 0x000fce0008ffe43f */
[----:B------:R0:W-:Y:S02]  /*00f0*/  UTMACCTL.PF [UR6] ;  /* 0x00000000060079b9 */ /* 0x0001e40008040000 */
[----:B------:R0:W-:Y:S02]  /*0100*/  UTMACCTL.PF [UR4] ;  /* 0x00000000040079b9 */ /* 0x0001e40008040000 */
[----:B0-----:R-:W-:Y:S01]  /*0110*/  NOP ;  /* 0x0000000000007918 */ /* 0x001fe20000000000 */
.L_x_1:
[----:B------:R-:W-:Y:S05]  /*0120*/  BSYNC B0 ;  /* 0x0000000000007941 */ /* 0x000fea0003800000 */
.L_x_0:
[----:B------:R-:W0:Y:S02]  /*0130*/  SHFL.IDX PT, R5, R0, RZ, 0x1f ;  /* 0x00001fff00057589 */ /* 0x000e2400000e0000 */
[----:B0-----:R-:W-:-:S13]  /*0140*/  ISETP.NE.AND P0, PT, R5, RZ, PT ;  /* 0x000000ff0500720c */ /* 0x001fda0003f05270 */
[----:B------:R-:W-:Y:S05]  /*0150*/  @P0 BRA `(.L_x_2) ;  /* 0x0000000000500947 */ /* 0x000fea0003800000 */
[----:B------:R-:W0:Y:S01]  /*0160*/  S2UR UR8, SR_CgaCtaId ;  /* 0x00000000000879c3 */ /* 0x000e220000008800 */
[----:B------:R-:W-:Y:S01]  /*0170*/  UMOV UR4, 0x400 ;  /* 0x0000040000047882 */ /* 0x000fe20000000000 */
[----:B------:R-:W-:Y:S01]  /*0180*/  UMOV UR5, 0x1 ;  /* 0x0000000100057882 */ /* 0x000fe20000000000 */
[----:B------:R-:W-:Y:S01]  /*0190*/  UMOV UR6, 0x4 ;  /* 0x0000000400067882 */ /* 0x000fe20000000000 */
[----:B------:R-:W-:Y:S01]  /*01a0*/  ELECT P0, URZ, PT ;  /* 0x00000000003f782f */ /* 0x000fe20003800000 */
[----:B------:R-:W-:-:S04]  /*01b0*/  UIADD3 UR6, -UR6, 0x100000, URZ ;  /* 0x0010000006067890 */ /* 0x000fc8000fffe13f */
[----:B------:R-:W-:Y:S02]  /*01c0*/  USHF.L.U32 UR7, UR6, 0xb, URZ ;  /* 0x0000000b06077899 */ /* 0x000fe4000800063f */
[----:B------:R-:W-:Y:S02]  /*01d0*/  USHF.L.U32 UR6, UR6, 0x1, URZ ;  /* 0x0000000106067899 */ /* 0x000fe4000800063f */
[----:B0-----:R-:W-:Y:S02]  /*01e0*/  ULEA UR8, UR8, UR4, 0x18 ;  /* 0x0000000408087291 */ /* 0x001fe4000f8ec03f */
[----:B------:R-:W-:-:S04]  /*01f0*/  UIADD3 UR4, -UR5, 0x100000, URZ ;  /* 0x0010000005047890 */ /* 0x000fc8000fffe13f */
[----:B------:R-:W-:Y:S02]  /*0200*/  USHF.L.U32 UR5, UR4, 0xb, URZ ;  /* 0x0000000b04057899 */ /* 0x000fe4000800063f */
[----:B------:R-:W-:Y:S01]  /*0210*/  USHF.L.U32 UR4, UR4, 0x1, URZ ;  /* 0x0000000104047899 */ /* 0x000fe2000800063f */
[----:B------:R-:W0:Y:S11]  /*0220*/  FENCE.VIEW.ASYNC.S ;  /* 0x00000000000073c6 */ /* 0x000e360000000000 */
[----:B0-----:R0:W1:Y:S01]  /*0230*/  SYNCS.EXCH.64 URZ, [UR8], UR4 ;  /* 0x00000004083f75b2 */ /* 0x0010620008000100 */
[----:B------:R0:W2:Y:S01]  /*0240*/  SYNCS.EXCH.64 URZ, [UR8+0x18], UR6 ;  /* 0x00001806083f75b2 */ /* 0x0000a20008000100 */
[----:B------:R0:W3:Y:S01]  /*0250*/  SYNCS.EXCH.64 URZ, [UR8+0x8], UR4 ;  /* 0x00000804083f75b2 */ /* 0x0000e20008000100 */
[----:B------:R0:W4:Y:S01]  /*0260*/  SYNCS.EXCH.64 URZ, [UR8+0x20], UR6 ;  /* 0x00002006083f75b2 */ /* 0x0001220008000100 */
[----:B------:R0:W0:Y:S01]  /*0270*/  SYNCS.EXCH.64 URZ, [UR8+0x10], UR4 ;  /* 0x00001004083f75b2 */ /* 0x0000220008000100 */
[----:B------:R0:W0:Y:S01]  /*0280*/  SYNCS.EXCH.64 URZ, [UR8+0x28], UR6 ;  /* 0x00002806083f75b2 */ /* 0x0000220008000100 */
[----:B------:R-:W-:Y:S01]  /*0290*/  NOP ;  /* 0x0000000000007918 */ /* 0x000fe20000000000 */
.L_x_2:
[----:B------:R-:W-:Y:S01]  /*02a0*/  SHF.R.S32.HI R7, RZ, 0x1f, R94 ;  /* 0x0000001fff077819 */ /* 0x000fe2000001145e */
[----:B------:R-:W5:Y:S01]  /*02b0*/  SHFL.IDX PT, R0, R0, RZ, 0x1f ;  /* 0x00001fff00007589 */ /* 0x000f6200000e0000 */
[----:B0-----:R-:W0:Y:S01]  /*02c0*/  S2UR UR8, SR_CTAID.X ;  /* 0x00000000000879c3 */ /* 0x001e220000002500 */
[----:B------:R-:W-:Y:S02]  /*02d0*/  ELECT P0, URZ, PT ;  /* 0x00000000003f782f */ /* 0x000fe40003800000 */
[----:B------:R-:W-:Y:S01]  /*02e0*/  LEA.HI R7, R7, R94, RZ, 0x7 ;  /* 0x0000005e07077211 */ /* 0x000fe200078f38ff */
[----:B------:R-:W1:Y:S01]  /*02f0*/  S2R R4, SR_CTAID.Y ;  /* 0x0000000000047919 */ /* 0x000e620000002600 */
[----:B------:R-:W-:Y:S01]  /*0300*/  ULDC UR4, c[0x0][0x154] ;  /* 0x0000550000047ab9 */ /* 0x000fe20000000800 */
[----:B------:R-:W-:Y:S01]  /*0310*/  NOP ;  /* 0x0000000000007918 */ /* 0x000fe20000000000 */
[----:B------:R-:W-:Y:S01]  /*0320*/  LOP3.LUT R7, R7, 0xffffff80, RZ, 0xc0, !PT ;  /* 0xffffff8007077812 */ /* 0x000fe200078ec0ff */
[----:B------:R-:W-:Y:S01]  /*0330*/  NOP ;  /* 0x0000000000007918 */ /* 0x000fe20000000000 */
[----:B------:R-:W2:Y:S03]  /*0340*/  LDC R14, c[0x0][0x140] ;  /* 0x00005000ff0e7b82 */ /* 0x000ea60000000800 */
[----:B------:R-:W-:-:S05]  /*0350*/  IMAD.IADD R7, R94, 0x1, -R7 ;  /* 0x000000015e077824 */ /* 0x000fca00078e0a07 */
[----:B------:R-:W-:Y:S01]  /*0360*/  SHF.R.S32.HI R8, RZ, 0x1f, R7 ;  /* 0x0000001fff087819 */ /* 0x000fe20000011407 */
[----:B------:R-:W3:Y:S01]  /*0370*/  LDC R12, c[0x0][0x144] ;  /* 0x00005100ff0c7b82 */ /* 0x000ee20000000800 */
[----:B------:R-:W-:Y:S02]  /*0380*/  LOP3.LUT P2, RZ, R7, 0x7, RZ, 0xc0, !PT ;  /* 0x0000000707ff7812 */ /* 0x000fe4000784c0ff */
[----:B------:R-:W-:Y:S02]  /*0390*/  LEA.HI R8, R8, R7, RZ, 0x3 ;  /* 0x0000000708087211 */ /* 0x000fe400078f18ff */
[----:B-----5:R-:W-:Y:S02]  /*03a0*/  ISETP.NE.OR P0, PT, R0, RZ, !P0 ;  /* 0x000000ff0000720c */ /* 0x020fe40004705670 */
[--C-:B------:R-:W-:Y:S02]  /*03b0*/  SHF.R.S32.HI R0, RZ, 0x3, R8.reuse ;  /* 0x00000003ff007819 */ /* 0x100fe40000011408 */
[----:B------:R-:W-:-:S02]  /*03c0*/  SHF.R.S32.HI R9, RZ, 0x1f, R8 ;  /* 0x0000001fff097819 */ /* 0x000fc40000011408 */
[----:B------:R-:W-:Y:S02]  /*03d0*/  SHF.R.S32.HI R8, RZ, 0x1f, R5 ;  /* 0x0000001fff087819 */ /* 0x000fe40000011405 */
[----:B------:R-:W-:Y:S02]  /*03e0*/  LEA.HI R9, R9, R0, RZ, 0x2 ;  /* 0x0000000009097211 */ /* 0x000fe400078f10ff */
[----:B------:R-:W-:Y:S02]  /*03f0*/  LEA.HI R8, R8, R5, RZ, 0x2 ;  /* 0x0000000508087211 */ /* 0x000fe400078f10ff */
[----:B-1----:R-:W-:Y:S01]  /*0400*/  I2FP.F32.U32 R11, R4 ;  /* 0x00000004000b7245 */ /* 0x002fe20000201000 */
[----:B------:R-:W-:Y:S01]  /*0410*/  VOTEU.ALL UP0, P0 ;  /* 0x00000000003f7886 */ /* 0x000fe20000000000 */
[----:B------:R-:W-:Y:S01]  /*0420*/  LOP3.LUT R10, R8, 0x3ffffffc, RZ, 0xc0, !PT ;  /* 0x3ffffffc080a7812 */ /* 0x000fe200078ec0ff */
[----:B------:R-:W-:Y:S01]  /*0430*/  VOTEU.ALL UP1, P0 ;  /* 0x00000000003f7886 */ /* 0x000fe20000020000 */
[----:B------:R-:W-:Y:S01]  /*0440*/  LOP3.LUT R9, R9, 0xfffffffc, RZ, 0xc0, !PT ;  /* 0xfffffffc09097812 */ /* 0x000fe200078ec0ff */
[----:B------:R-:W-:Y:S01]  /*0450*/  FMUL R13, R11, UR4 ;  /* 0x000000040b0d7c20 */ /* 0x000fe20008400000 */
[----:B------:R-:W1:Y:S01]  /*0460*/  @!UP0 S2UR UR7, SR_CgaCtaId ;  /* 0x00000000000789c3 */ /* 0x000e620000008800 */
[----:B------:R-:W-:Y:S01]  /*0470*/  IMAD.IADD R11, R5, 0x1, -R10 ;  /* 0x00000001050b7824 */ /* 0x000fe200078e0a0a */
[----:B0-----:R-:W-:Y:S01]  /*0480*/  I2FP.F32.U32 R10, UR8 ;  /* 0x00000008000a7c45 */ /* 0x001fe20008201000 */
[----:B------:R-:W-:Y:S01]  /*0490*/  IMAD.IADD R8, R0, 0x1, -R9 ;  /* 0x0000000100087824 */ /* 0x000fe200078e0a09 */
[----:B------:R-:W-:Y:S01]  /*04a0*/  ULDC UR4, c[0x0][0x150] ;  /* 0x0000540000047ab9 */ /* 0x000fe20000000800 */
[----:B------:R-:W0:Y:S01]  /*04b0*/  F2I.U32.TRUNC.NTZ R13, R13 ;  /* 0x0000000d000d7305 */ /* 0x000e22000020f000 */
[----:B------:R-:W-:Y:S01]  /*04c0*/  SHF.R.S32.HI R0, RZ, 0x1f, R3 ;  /* 0x0000001fff007819 */ /* 0x000fe20000011403 */
[----:B------:R-:W-:Y:S01]  /*04d0*/  FMUL R10, R10, UR4 ;  /* 0x000000040a0a7c20 */ /* 0x000fe20008400000 */
[----:B------:R-:W5:Y:S01]  /*04e0*/  LDC R9, c[0x0][0x148] ;  /* 0x00005200ff097b82 */ /* 0x000f620000000800 */
[----:B------:R-:W-:Y:S01]  /*04f0*/  IMAD R8, R11, 0x4, R8 ;  /* 0x000000040b087824 */ /* 0x000fe200078e0208 */
[----:B------:R-:W-:Y:S01]  /*0500*/  LEA.HI R0, R0, R3, RZ, 0x2 ;  /* 0x0000000300007211 */ /* 0x000fe200078f10ff */
[----:B------:R-:W-:Y:S01]  /*0510*/  UMOV UR4, 0x20 ;  /* 0x0000002000047882 */ /* 0x000fe20000000000 */
[----:B------:R-:W-:Y:S01]  /*0520*/  @!UP0 UMOV UR6, 0x400 ;  /* 0x0000040000068882 */ /* 0x000fe20000000000 */
[----:B------:R-:W4:Y:S01]  /*0530*/  F2I.U32.TRUNC.NTZ R10, R10 ;  /* 0x0000000a000a7305 */ /* 0x000f22000020f000 */
[----:B------:R-:W-:Y:S01]  /*0540*/  LOP3.LUT R0, R0, 0xfffffffc, RZ, 0xc0, !PT ;  /* 0xfffffffc00007812 */ /* 0x000fe200078ec0ff */
[----:B------:R-:W-:Y:S01]  /*0550*/  IMAD.SHL.U32 R19, R8, 0x4, RZ ;  /* 0x0000000408137824 */ /* 0x000fe200078e00ff */
[----:B------:R-:W-:-:S04]  /*0560*/  @!UP0 UIADD3 UR4, -UR4, 0x100000, URZ ;  /* 0x0010000004048890 */ /* 0x000fc8000fffe13f */
[----:B------:R-:W-:Y:S02]  /*0570*/  @!UP0 USHF.L.U32 UR5, UR4, 0xb, URZ ;  /* 0x0000000b04058899 */ /* 0x000fe4000800063f */
[----:B------:R-:W-:Y:S01]  /*0580*/  @!UP0 USHF.L.U32 UR4, UR4, 0x1, URZ ;  /* 0x0000000104048899 */ /* 0x000fe2000800063f */
[----:B--2---:R-:W-:Y:S01]  /*0590*/  ISETP.EQ.U32.AND P3, PT, R14, 0x1, PT ;  /* 0x000000010e00780c */ /* 0x004fe20003f62070 */
[----:B------:R-:W-:Y:S01]  /*05a0*/  IMAD.IADD R3, R3, 0x1, -R0 ;  /* 0x0000000103037824 */ /* 0x000fe200078e0a00 */
[----:B------:R-:W-:Y:S01]  /*05b0*/  LOP3.LUT R19, R8, 0xc, R19, 0x78, !PT ;  /* 0x0000000c08137812 */ /* 0x000fe200078e7813 */
[----:B0-----:R-:W-:Y:S02]  /*05c0*/  IMAD.MOV R20, RZ, RZ, -R13 ;  /* 0x000000ffff147224 */ /* 0x001fe400078e0a0d */
[----:B------:R-:W-:Y:S01]  /*05d0*/  VIADD R8, R2, 0xffffffff ;  /* 0xffffffff02087836 */ /* 0x000fe20000000000 */
[----:B-1----:R-:W-:Y:S01]  /*05e0*/  @!UP0 ULEA UR6, UR7, UR6, 0x18 ;  /* 0x0000000607068291 */ /* 0x002fe2000f8ec03f */
[----:B------:R-:W-:Y:S01]  /*05f0*/  ISETP.NE.AND P1, PT, R3, 0x3, PT ;  /* 0x000000030300780c */ /* 0x000fe20003f25270 */
[----:B------:R-:W-:Y:S01]  /*0600*/  VOTEU.ALL UP0, P0 ;  /* 0x00000000003f7886 */ /* 0x000fe20000000000 */
[----:B------:R-:W-:Y:S01]  /*0610*/  ISETP.LT.U32.AND P0, PT, R19, 0x2, !P2 ;  /* 0x000000021300780c */ /* 0x000fe20005701070 */
[----:B----4-:R-:W-:Y:S01]  /*0620*/  IMAD.MOV R7, RZ, RZ, -R10 ;  /* 0x000000ffff077224 */ /* 0x010fe200078e0a0a */
[----:B------:R-:W-:-:S02]  /*0630*/  ISETP.EQ.OR P1, PT, R3, RZ, !P1 ;  /* 0x000000ff0300720c */ /* 0x000fc40004f22670 */
[----:B------:R-:W-:Y:S01]  /*0640*/  ISETP.GE.U32.AND P5, PT, R8, 0x2, PT ;  /* 0x000000020800780c */ /* 0x000fe20003fa6070 */
[----:B-----5:R-:W-:Y:S01]  /*0650*/  IMAD R0, R9, R20, R4 ;  /* 0x0000001409007224 */ /* 0x020fe200078e0204 */
[----:B------:R-:W-:Y:S01]  /*0660*/  ISETP.EQ.AND P1, PT, R2, RZ, P1 ;  /* 0x000000ff0200720c */ /* 0x000fe20000f22270 */
[----:B---3--:R-:W-:Y:S01]  /*0670*/  IMAD R7, R12, R7, UR8 ;  /* 0x000000080c077e24 */ /* 0x008fe2000f8e0207 */
[----:B------:R-:W-:Y:S01]  /*0680*/  ISETP.NE.AND P2, PT, R2, RZ, PT ;  /* 0x000000ff0200720c */ /* 0x000fe20003f45270 */
[----:B------:R-:W0:Y:S02]  /*0690*/  FENCE.VIEW.ASYNC.S ;  /* 0x00000000000073c6 */ /* 0x000e240000000000 */
[----:B0-----:R0:W1:Y:S01]  /*06a0*/  @!UP0 SYNCS.EXCH.64 URZ, [UR6+0x40], UR4 ;  /* 0x00004004063f85b2 */ /* 0x0010620008000100 */
[----:B------:R-:W-:Y:S02]  /*06b0*/  ISETP.NE.AND P4, PT, R0, R19, PT ;  /* 0x000000130000720c */ /* 0x000fe40003f85270 */
[----:B------:R-:W-:-:S02]  /*06c0*/  SEL R18, RZ, 0x1, !P1 ;  /* 0x00000001ff127807 */ /* 0x000fc40004800000 */
[----:B------:R-:W-:Y:S02]  /*06d0*/  ISETP.EQ.OR P4, PT, R7, RZ, !P4 ;  /* 0x000000ff0700720c */ /* 0x000fe40006782670 */
[----:B------:R-:W-:Y:S02]  /*06e0*/  LOP3.LUT R0, R94, 0x7f, RZ, 0xc0, !PT ;  /* 0x0000007f5e007812 */ /* 0x000fe400078ec0ff */
[----:B------:R-:W-:Y:S02]  /*06f0*/  PLOP3.LUT P0, PT, P0, P4, PT, 0x80, 0x0 ;  /* 0x000000000000781c */ /* 0x000fe40000709070 */
[----:B------:R-:W-:Y:S02]  /*0700*/  SEL R18, R18, 0x2, P5 ;  /* 0x0000000212127807 */ /* 0x000fe40002800000 */
[----:B------:R-:W-:Y:S01]  /*0710*/  P2R R102, PR, RZ, 0x1 ;  /* 0x00000001ff667803 */ /* 0x000fe20000000000 */
[----:B------:R0:W2:Y:S01]  /*0720*/  @!UP1 SYNCS.EXCH.64 URZ, [UR6+0x48], UR4 ;  /* 0x00004804063f95b2 */ /* 0x0000a20008000100 */
[----:B------:R-:W-:Y:S01]  /*0730*/  NOP ;  /* 0x0000000000007918 */ /* 0x000fe20000000000 */
[----:B------:R-:W-:Y:S06]  /*0740*/  @!P3 BRA `(.L_x_3) ;  /* 0x000000000008b947 */ /* 0x000fec0003800000 */
[----:B-12---:R-:W-:Y:S01]  /*0750*/  UCGABAR_ARV ;  /* 0x00000000000079c7 */ /* 0x006fe20008000000 */
[----:B------:R-:W-:Y:S05]  /*0760*/  BRA `(.L_x_4) ;  /* 0x0000000000047947 */ /* 0x000fea0003800000 */
.L_x_3:
[----:B-12---:R-:W-:Y:S01]  /*0770*/  NOP ;  /* 0x0000000000007918 */ /* 0x006fe20000000000 */
.L_x_4:
[----:B------:R-:W1:Y:S01]  /*0780*/  LDC R2, c[0x0][0x65c] ;  /* 0x00019700ff027b82 */ /* 0x000e620000000800 */
[----:B------:R-:W-:Y:S02]  /*0790*/  IMAD.U32 R10, RZ, RZ, UR8 ;  /* 0x00000008ff0a7e24 */ /* 0x000fe4000f8e00ff */
[----:B------:R-:W-:Y:S01]  /*07a0*/  IMAD.MOV.U32 R11, RZ, RZ, RZ ;  /* 0x000000ffff0b7224 */ /* 0x000fe200078e00ff */
[----:B-1----:R-:W-:-:S04]  /*07b0*/  ISETP.NE.AND P1, PT, R2, 0x1, PT ;  /* 0x000000010200780c */ /* 0x002fc80003f25270 */
[----:B------:R-:W-:-:S09]  /*07c0*/  P2R R5, PR, RZ, 0x2 ;  /* 0x00000002ff057803 */ /* 0x000fd20000000000 */
[----:B------:R-:W1:Y:S01]  /*07d0*/  @P1 LDC R17, c[0x0][0x10] ;  /* 0x00000400ff111b82 */ /* 0x000e620000000800 */
[----:B------:R-:W-:Y:S02]  /*07e0*/  @P1 IMAD.MOV.U32 R5, RZ, RZ, RZ ;  /* 0x000000ffff051224 */ /* 0x000fe400078e00ff */
[----:B------:R-:W-:-:S05]  /*07f0*/  @P1 IMAD.MOV.U32 R15, RZ, RZ, RZ ;  /* 0x000000ffff0f1224 */ /* 0x000fca00078e00ff */
[----:B------:R-:W2:Y:S01]  /*0800*/  @!P1 LDC R13, c[0x0][0xc] ;  /* 0x00000300ff0d9b82 */ /* 0x000ea20000000800 */
[----:B0-----:R-:W-:Y:S01]  /*0810*/  ULDC UR4, c[0x0][0xc] ;  /* 0x0000030000047ab9 */ /* 0x001fe20000000800 */
[----:B------:R-:W-:Y:S01]  /*0820*/  ULDC UR5, c[0x0][0x10] ;  /* 0x0000040000057ab9 */ /* 0x000fe20000000800 */
[----:B------:R-:W-:Y:S01]  /*0830*/  ULDC UR6, c[0x0][0x14] ;  /* 0x0000050000067ab9 */ /* 0x000fe20000000800 */
[----:B------:R-:W-:-:S04]  /*0840*/  UIMAD.WIDE.U32 UR4, UR4, UR5, URZ ;  /* 0x00000005040472a5 */ /* 0x000fc8000f8e003f */
[----:B------:R-:W-:Y:S02]  /*0850*/  UIMAD.WIDE.U32 UR38, UR4, UR6, URZ ;  /* 0x00000006042672a5 */ /* 0x000fe4000f8e003f */
[----:B------:R-:W-:-:S04]  /*0860*/  UIMAD UR41, UR5, UR6, URZ ;  /* 0x00000006052972a4 */ /* 0x000fc8000f8e023f */
[----:B------:R-:W-:Y:S01]  /*0870*/  UIADD3 UR41, UR39, UR41, URZ ;  /* 0x0000002927297290 */ /* 0x000fe2000fffe03f */
[----:B-1----:R-:W-:-:S04]  /*0880*/  @P1 IMAD.WIDE.U32 R16, R17, UR8, R4 ;  /* 0x0000000811101c25 */ /* 0x002fc8000f8e0004 */
[----:B------:R-:W-:Y:S02]  /*0890*/  @P1 IMAD.IADD R17, R17, 0x1, R15 ;  /* 0x0000000111111824 */ /* 0x000fe400078e020f */
[----:B--2---:R-:W-:-:S04]  /*08a0*/  @!P1 IMAD.WIDE.U32 R10, R4, R13, R10 ;  /* 0x0000000d040a9225 */ /* 0x004fc800078e000a */
[----:B------:R-:W-:Y:S02]  /*08b0*/  @!P1 IMAD.MOV.U32 R16, RZ, RZ, R10 ;  /* 0x000000ffff109224 */ /* 0x000fe400078e000a */
[----:B------:R-:W-:Y:S01]  /*08c0*/  @!P1 IMAD.MOV.U32 R17, RZ, RZ, R11 ;  /* 0x000000ffff119224 */ /* 0x000fe200078e000b */
[----:B------:R-:W-:Y:S06]  /*08d0*/  @!P3 BRA `(.L_x_5) ;  /* 0x00000000000cb947 */ /* 0x000fec0003800000 */
[----:B------:R-:W-:Y:S01]  /*08e0*/  UCGABAR_WAIT ;  /* 0x0000000000007dc7 */ /* 0x000fe20008000000 */
[----:B------:R-:W-:Y:S01]  /*08f0*/  CCTL.IVALL ;  /* 0x00000000ff00798f */ /* 0x000fe20002000000 */
[----:B------:R-:W-:Y:S05]  /*0900*/  BRA `(.L_x_6) ;  /* 0x0000000000047947 */ /* 0x000fea0003800000 */
.L_x_5:
[----:B------:R-:W-:Y:S06]  /*0910*/  BAR.SYNC.DEFER_BLOCKING 0x0 ;  /* 0x0000000000007b1d */ /* 0x000fec0000010000 */
.L_x_6:
[----:B------:R-:W-:Y:S05]  /*0920*/  @!P2 BRA `(.L_x_7) ;  /* 0x000000600070a947 */ /* 0x000fea0003800000 */
[----:B------:R-:W-:-:S13]  /*0930*/  ISETP.GT.U32.AND P0, PT, R8, 0x1, PT ;  /* 0x000000010800780c */ /* 0x000fda0003f04070 */
[----:B------:R-:W-:Y:S05]  /*0940*/  @P0 EXIT ;  /* 0x000000000000094d */ /* 0x000fea0003800000 */
[----:B------:R-:W-:Y:S01]  /*0950*/  ULDC.64 UR4, c[0x0][0x650] ;  /* 0x0001940000047ab9 */ /* 0x000fe20000000a00 */
[----:B------:R-:W-:Y:S01]  /*0960*/  PRMT R3, RZ, 0x7610, R3 ;  /* 0x00007610ff037816 */ /* 0x000fe20000000003 */
[----:B------:R-:W-:Y:S01]  /*0970*/  IMAD.MOV.U32 R101, RZ, RZ, -0x1 ;  /* 0xffffffffff657424 */ /* 0x000fe200078e00ff */
[----:B------:R-:W-:Y:S01]  /*0980*/  ISETP.GE.U32.AND P0, PT, R16, UR4, PT ;  /* 0x0000000410007c0c */ /* 0x000fe2000bf06070 */
[----:B------:R-:W-:Y:S02]  /*0990*/  IMAD.MOV.U32 R100, RZ, RZ, -0x1 ;  /* 0xffffffffff647424 */ /* 0x000fe400078e00ff */
[----:B------:R-:W-:Y:S01]  /*09a0*/  IMAD.MOV.U32 R99, RZ, RZ, -0x1 ;  /* 0xffffffffff637424 */ /* 0x000fe200078e00ff */
[----:B------:R-:W-:-:S13]  /*09b0*/  ISETP.GE.U32.AND.EX P0, PT, R17, UR5, PT, P0 ;  /* 0x0000000511007c0c */ /* 0x000fda000bf06100 */
[----:B------:R-:W-:Y:S05]  /*09c0*/  @P0 BRA `(.L_x_8) ;  /* 0x0000000400280947 */ /* 0x000fea0003800000 */
[----:B------:R-:W0:Y:S01]  /*09d0*/  LDC.64 R22, c[0x0][0x628] ;  /* 0x00018a00ff167b82 */ /* 0x000e220000000a00 */
[----:B------:R-:W-:Y:S02]  /*09e0*/  IMAD.MOV.U32 R10, RZ, RZ, R16 ;  /* 0x000000ffff0a7224 */ /* 0x000fe400078e0010 */
[----:B------:R-:W-:-:S05]  /*09f0*/  IMAD.MOV.U32 R11, RZ, RZ, R17 ;  /* 0x000000ffff0b7224 */ /* 0x000fca00078e0011 */
[----:B------:R-:W1:Y:S08]  /*0a00*/  LDC R8, c[0x0][0x630] ;  /* 0x00018c00ff087b82 */ /* 0x000e700000000800 */
[----:B------:R-:W2:Y:S01]  /*0a10*/  LDC.64 R24, c[0x0][0x620] ;  /* 0x00018800ff187b82 */ /* 0x000ea20000000a00 */
[----:B0-----:R-:W-:-:S04]  /*0a20*/  ISETP.NE.U32.AND P0, PT, R22, RZ, PT ;  /* 0x000000ff1600720c */ /* 0x001fc80003f05070 */
[----:B------:R-:W-:-:S13]  /*0a30*/  ISETP.NE.AND.EX P0, PT, R23, RZ, PT, P0 ;  /* 0x000000ff1700720c */ /* 0x000fda0003f05300 */
[----:B-12---:R-:W-:Y:S05]  /*0a40*/  @!P0 BRA `(.L_x_9) ;  /* 0x0000000000288947 */ /* 0x006fea0003800000 */
[----:B------:R-:W0:Y:S02]  /*0a50*/  LDC R3, c[0x0][0x634] ;  /* 0x00018d00ff037b82 */ /* 0x000e240000000800 */
[----:B0-----:R-:W-:-:S05]  /*0a60*/  IADD3 R3, P0, R16, R3, RZ ;  /* 0x0000000310037210 */ /* 0x001fca0007f1e0ff */
[----:B------:R-:W-:-:S04]  /*0a70*/  IMAD.X R21, RZ, RZ, R17, P0 ;  /* 0x000000ffff157224 */ /* 0x000fc800000e0611 */
[----:B------:R-:W-:-:S04]  /*0a80*/  IMAD.WIDE.U32 R10, R21, R22, RZ ;  /* 0x00000016150a7225 */ /* 0x000fc800078e00ff */
[----:B------:R-:W-:-:S04]  /*0a90*/  IMAD.WIDE.U32 R12, P0, R3, R23, R10 ;  /* 0x00000017030c7225 */ /* 0x000fc8000780000a */
[----:B------:R-:W-:-:S04]  /*0aa0*/  IMAD.WIDE.U32 R10, R3, R22, RZ ;  /* 0x00000016030a7225 */ /* 0x000fc800078e00ff */
[----:B------:R-:W-:Y:S01]  /*0ab0*/  IMAD.X R15, RZ, RZ, RZ, P0 ;  /* 0x000000ffff0f7224 */ /* 0x000fe200000e06ff */
[----:B------:R-:W-:Y:S01]  /*0ac0*/  IADD3 RZ, P0, R11, R12, RZ ;  /* 0x0000000c0bff7210 */ /* 0x000fe20007f1e0ff */
[----:B------:R-:W-:-:S04]  /*0ad0*/  IMAD.MOV.U32 R14, RZ, RZ, R13 ;  /* 0x000000ffff0e7224 */ /* 0x000fc800078e000d */
[----:B------:R-:W-:-:S08]  /*0ae0*/  IMAD.WIDE.U32.X R10, R21, R23, R14, P0 ;  /* 0x00000017150a7225 */ /* 0x000fd000000e040e */
.L_x_9:
[----:B------:R-:W0:Y:S01]  /*0af0*/  LDC.64 R28, c[0x0][0x640] ;  /* 0x00019000ff1c7b82 */ /* 0x000e220000000a00 */
[-CC-:B------:R-:W-:Y:S01]  /*0b00*/  SHF.R.U64 R99, R10, R8.reuse, R11.reuse ;  /* 0x000000080a637219 */ /* 0x180fe2000000120b */
[----:B------:R-:W-:Y:S01]  /*0b10*/  IMAD.MOV.U32 R23, RZ, RZ, 0x1 ;  /* 0x00000001ff177424 */ /* 0x000fe200078e00ff */
[----:B------:R-:W-:Y:S02]  /*0b20*/  SHF.R.U32.HI R3, RZ, R8, R11 ;  /* 0x00000008ff037219 */ /* 0x000fe4000001160b */
[----:B------:R-:W-:-:S03]  /*0b30*/  IADD3 R5, P0, RZ, -R99, RZ ;  /* 0x80000063ff057210 */ /* 0x000fc60007f1e0ff */
[----:B------:R-:W1:Y:S02]  /*0b40*/  LDC R12, c[0x0][0x618] ;  /* 0x00018600ff0c7b82 */ /* 0x000e640000000800 */
[----:B------:R-:W-:Y:S02]  /*0b50*/  IMAD.X R3, RZ, RZ, ~R3, P0 ;  /* 0x000000ffff037224 */ /* 0x000fe400000e0e03 */
[----:B------:R-:W-:-:S04]  /*0b60*/  IMAD.WIDE.U32 R10, R5, R24, R16 ;  /* 0x00000018050a7225 */ /* 0x000fc800078e0010 */
[----:B------:R-:W2:Y:S01]  /*0b70*/  LDC R22, c[0x0][0x608] ;  /* 0x00018200ff167b82 */ /* 0x000ea20000000800 */
[----:B------:R-:W-:Y:S02]  /*0b80*/  IMAD R8, R3, R24, RZ ;  /* 0x0000001803087224 */ /* 0x000fe400078e02ff */
[----:B------:R-:W-:Y:S02]  /*0b90*/  IMAD.MOV.U32 R3, RZ, RZ, -0x1 ;  /* 0xffffffffff037424 */ /* 0x000fe400078e00ff */
[----:B------:R-:W-:-:S03]  /*0ba0*/  IMAD R5, R5, R25, R8 ;  /* 0x0000001905057224 */ /* 0x000fc600078e0208 */
[----:B------:R-:W3:Y:S01]  /*0bb0*/  LDC R26, c[0x0][0x658] ;  /* 0x00019600ff1a7b82 */ /* 0x000ee20000000800 */
[----:B------:R-:W-:Y:S01]  /*0bc0*/  IMAD.IADD R5, R11, 0x1, R5 ;  /* 0x000000010b057824 */ /* 0x000fe200078e0205 */
[----:B0-----:R-:W-:-:S04]  /*0bd0*/  ISETP.NE.U32.AND P0, PT, R28, RZ, PT ;  /* 0x000000ff1c00720c */ /* 0x001fc80003f05070 */
[----:B------:R-:W-:Y:S02]  /*0be0*/  ISETP.NE.AND.EX P0, PT, R29, RZ, PT, P0 ;  /* 0x000000ff1d00720c */ /* 0x000fe40003f05300 */
[----:B------:R-:W0:Y:S01]  /*0bf0*/  LDC R24, c[0x0][0x600] ;  /* 0x00018000ff187b82 */ /* 0x000e220000000800 */
[-CC-:B-1----:R-:W-:Y:S02]  /*0c00*/  SHF.R.U64 R14, R10, R12.reuse, R5.reuse ;  /* 0x0000000c0a0e7219 */ /* 0x182fe40000001205 */
[----:B------:R-:W-:-:S05]  /*0c10*/  SHF.R.U32.HI R5, RZ, R12, R5 ;  /* 0x0000000cff057219 */ /* 0x000fca0000011605 */
[----:B------:R-:W1:Y:S01]  /*0c20*/  LDC R15, c[0x0][0x648] ;  /* 0x00019200ff0f7b82 */ /* 0x000e620000000800 */
[-CC-:B--2---:R-:W-:Y:S02]  /*0c30*/  SHF.R.U64 R27, R14, R22.reuse, R5.reuse ;  /* 0x000000160e1b7219 */ /* 0x184fe40000001205 */
[----:B------:R-:W-:Y:S01]  /*0c40*/  SHF.R.U32.HI R5, RZ, R22, R5 ;  /* 0x00000016ff057219 */ /* 0x000fe20000011605 */
[----:B------:R-:W-:-:S04]  /*0c50*/  IMAD R22, R9, R20, R4 ;  /* 0x0000001409167224 */ /* 0x000fc800078e0204 */
[----:B------:R-:W2:Y:S01]  /*0c60*/  LDC R21, c[0x0][0x638] ;  /* 0x00018e00ff157b82 */ /* 0x000ea20000000800 */
[-CC-:B---3--:R-:W-:Y:S02]  /*0c70*/  SHF.R.U64 R20, R27, R26.reuse, R5.reuse ;  /* 0x0000001a1b147219 */ /* 0x188fe40000001205 */
[-C--:B------:R-:W-:Y:S02]  /*0c80*/  SHF.L.U32 R3, R3, R26.reuse, RZ ;  /* 0x0000001a03037219 */ /* 0x080fe400000006ff */
[----:B------:R-:W-:Y:S01]  /*0c90*/  SHF.R.U32.HI R5, RZ, R26, R5 ;  /* 0x0000001aff057219 */ /* 0x000fe20000011605 */
[----:B------:R-:W-:Y:S01]  /*0ca0*/  IMAD.MOV.U32 R4, RZ, RZ, R20 ;  /* 0x000000ffff047224 */ /* 0x000fe200078e0014 */
[----:B------:R-:W-:Y:S01]  /*0cb0*/  LOP3.LUT R12, RZ, R3, RZ, 0x33, !PT ;  /* 0x00000003ff0c7212 */ /* 0x000fe200078e33ff */
[----:B------:R-:W3:Y:S01]  /*0cc0*/  LDC R25, c[0x0][0x610] ;  /* 0x00018400ff197b82 */ /* 0x000ee20000000800 */
[----:B------:R-:W-:Y:S05]  /*0cd0*/  @!P0 BRA `(.L_x_10) ;  /* 0x0000000000288947 */ /* 0x000fea0003800000 */
[----:B------:R-:W4:Y:S02]  /*0ce0*/  LDC R3, c[0x0][0x64c] ;  /* 0x00019300ff037b82 */ /* 0x000f240000000800 */
[----:B----4-:R-:W-:-:S05]  /*0cf0*/  IADD3 R3, P0, R20, R3, RZ ;  /* 0x0000000314037210 */ /* 0x010fca0007f1e0ff */
        /* <DEDUP_REMOVED lines=8> */
.L_x_10:
[----:B-1----:R-:W-:Y:S01]  /*0d80*/  SHF.R.U64 R4, R4, R15, R5 ;  /* 0x0000000f04047219 */ /* 0x002fe20000001205 */
[----:B0-----:R-:W-:Y:S01]  /*0d90*/  VIADD R5, R24, 0xffffffff ;  /* 0xffffffff18057836 */ /* 0x001fe20000000000 */
[----:B------:R-:W-:Y:S02]  /*0da0*/  SHF.L.U32 R3, R23, R26, RZ ;  /* 0x0000001a17037219 */ /* 0x000fe400000006ff */
[----:B------:R-:W-:Y:S01]  /*0db0*/  LOP3.LUT R12, R27, R12, RZ, 0xc0, !PT ;  /* 0x0000000c1b0c7212 */ /* 0x000fe200078ec0ff */
[----:B------:R-:W-:Y:S01]  /*0dc0*/  IMAD.MOV R8, RZ, RZ, -R4 ;  /* 0x000000ffff087224 */ /* 0x000fe200078e0a04 */
[----:B------:R-:W-:-:S03]  /*0dd0*/  SEL R7, R7, R22, !P1 ;  /* 0x0000001607077207 */ /* 0x000fc60004800000 */
[----:B------:R-:W-:Y:S01]  /*0de0*/  IMAD R12, R3, R4, R12 ;  /* 0x00000004030c7224 */ /* 0x000fe200078e020c */
[----:B------:R-:W-:Y:S01]  /*0df0*/  LOP3.LUT R4, R14, R5, RZ, 0xc0, !PT ;  /* 0x000000050e047212 */ /* 0x000fe200078ec0ff */
[----:B--2---:R-:W-:Y:S02]  /*0e00*/  IMAD R3, R8, R21, R20 ;  /* 0x0000001508037224 */ /* 0x004fe400078e0214 */
[----:B---3--:R-:W-:Y:S02]  /*0e10*/  IMAD R7, R12, R25, R7 ;  /* 0x000000190c077224 */ /* 0x008fe400078e0207 */
[----:B------:R-:W-:Y:S02]  /*0e20*/  IMAD.MOV.U32 R5, RZ, RZ, 0x1 ;  /* 0x00000001ff057424 */ /* 0x000fe400078e00ff */
[----:B------:R-:W-:-:S03]  /*0e30*/  IMAD R4, R3, R24, R4 ;  /* 0x0000001803047224 */ /* 0x000fc600078e0204 */
[----:B------:R-:W-:Y:S02]  /*0e40*/  PRMT R3, R5, 0x7610, R3 ;  /* 0x0000761005037816 */ /* 0x000fe40000000003 */
[----:B------:R-:W-:Y:S02]  /*0e50*/  SEL R100, R4, R7, !P1 ;  /* 0x0000000704647207 */ /* 0x000fe40004800000 */
[----:B------:R-:W-:-:S07]  /*0e60*/  SEL R101, R7, R4, !P1 ;  /* 0x0000000407657207 */ /* 0x000fce0004800000 */
.L_x_8:
[----:B------:R-:W-:-:S08]  /*0e70*/  NOP ;  /* 0x0000000000007918 */ /* 0x000fd00000000000 */
[----:B------:R-:W0:Y:S02]  /*0e80*/  USETMAXREG.TRY_ALLOC.CTAPOOL UP0, 0xe8 ;  /* 0x000000e8000079c8 */ /* 0x000e240008000600 */
[----:B0-----:R-:W-:-:S13]  /*0e90*/  PLOP3.LUT P0, PT, PT, PT, UP0, 0x80, 0x0 ;  /* 0x000000000000781c */ /* 0x001fda0003f0f008 */
[----:B------:R-:W-:Y:S05]  /*0ea0*/  @!P0 BRA `(.L_x_8) ;  /* 0xfffffffc00f08947 */ /* 0x000fea000383ffff */
[----:B------:R-:W-:Y:S01]  /*0eb0*/  ULDC.64 UR4, c[0x0][0x598] ;  /* 0x0001660000047ab9 */ /* 0x000fe20000000a00 */
[----:B------:R-:W-:Y:S01]  /*0ec0*/  ULDC.64 UR36, c[0x0][0x208] ;  /* 0x0000820000247ab9 */ /* 0x000fe20000000a00 */
[----:B------:R-:W-:-:S04]  /*0ed0*/  ISETP.NE.U32.AND P0, PT, RZ, UR4, PT ;  /* 0x00000004ff007c0c */ /* 0x000fc8000bf05070 */
[----:B------:R-:W-:-:S13]  /*0ee0*/  ISETP.NE.AND.EX P0, PT, RZ, UR5, PT, P0 ;  /* 0x00000005ff007c0c */ /* 0x000fda000bf05300 */
[----:B------:R-:W-:Y:S05]  /*0ef0*/  @!P0 BRA `(.L_x_11) ;  /* 0x00000000001c8947 */ /* 0x000fea0003800000 */
[----:B------:R-:W0:Y:S02]  /*0f00*/  LDC.64 R4, c[0x0][0x598] ;  /* 0x00016600ff047b82 */ /* 0x000e240000000a00 */
[----:B0-----:R-:W2:Y:S02]  /*0f10*/  LDG.E.64 R4, desc[UR36][R4.64] ;  /* 0x0000002404047981 */ /* 0x001ea4000c1e1b00 */
[----:B--2---:R-:W-:-:S04]  /*0f20*/  ISETP.NE.U32.AND P0, PT, R4, RZ, PT ;  /* 0x000000ff0400720c */ /* 0x004fc80003f05070 */
[----:B------:R-:W-:-:S13]  /*0f30*/  ISETP.NE.AND.EX P0, PT, R5, RZ, PT, P0 ;  /* 0x000000ff0500720c */ /* 0x000fda0003f05300 */
[----:B------:R-:W-:Y:S05]  /*0f40*/  @!P0 BRA `(.L_x_11) ;  /* 0x0000000000088947 */ /* 0x000fea0003800000 */
[----:B------:R0:W5:Y:S01]  /*0f50*/  LD.E R88, desc[UR36][R4.64] ;  /* 0x0000002404587980 */ /* 0x000162000c101900 */
[----:B------:R-:W-:Y:S05]  /*0f60*/  BRA `(.L_x_12) ;  /* 0x0000000000247947 */ /* 0x000fea0003800000 */
.L_x_11:
[----:B------:R-:W-:Y:S02]  /*0f70*/  ULDC.64 UR4, c[0x0][0x588] ;  /* 0x0001620000047ab9 */ /* 0x000fe40000000a00 */
[----:B------:R-:W-:-:S04]  /*0f80*/  ISETP.NE.U32.AND P0, PT, RZ, UR4, PT ;  /* 0x00000004ff007c0c */ /* 0x000fc8000bf05070 */
[----:B------:R-:W-:-:S13]  /*0f90*/  ISETP.NE.AND.EX P0, PT, RZ, UR5, PT, P0 ;  /* 0x00000005ff007c0c */ /* 0x000fda000bf05300 */
[----:B------:R-:W-:Y:S05]  /*0fa0*/  @!P0 BRA `(.L_x_13) ;  /* 0x00000000000c8947 */ /* 0x000fea0003800000 */
[----:B------:R-:W0:Y:S02]  /*0fb0*/  LDC.64 R88, c[0x0][0x588] ;  /* 0x00016200ff587b82 */ /* 0x000e240000000a00 */
[----:B0-----:R1:W5:Y:S01]  /*0fc0*/  LDG.E R88, desc[UR36][R88.64] ;  /* 0x0000002458587981 */ /* 0x001362000c1e1900 */
[----:B------:R-:W-:Y:S05]  /*0fd0*/  BRA `(.L_x_12) ;  /* 0x0000000000087947 */ /* 0x000fea0003800000 */
.L_x_13:
[----:B------:R-:W-:Y:S02]  /*0fe0*/  ULDC UR4, c[0x0][0x580] ;  /* 0x0001600000047ab9 */ /* 0x000fe40000000800 */
[----:B------:R-:W-:-:S07]  /*0ff0*/  IMAD.U32 R88, RZ, RZ, UR4 ;  /* 0x00000004ff587e24 */ /* 0x000fce000f8e00ff */
.L_x_12:
[----:B------:R-:W-:Y:S02]  /*1000*/  ULDC.64 UR4, c[0x0][0x5a0] ;  /* 0x0001680000047ab9 */ /* 0x000fe40000000a00 */
[----:B------:R-:W-:-:S04]  /*1010*/  ISETP.NE.U32.AND P0, PT, RZ, UR4, PT ;  /* 0x00000004ff007c0c */ /* 0x000fc8000bf05070 */
[----:B------:R-:W-:-:S13]  /*1020*/  ISETP.NE.AND.EX P0, PT, RZ, UR5, PT, P0 ;  /* 0x00000005ff007c0c */ /* 0x000fda000bf05300 */
[----:B------:R-:W-:Y:S05]  /*1030*/  @!P0 BRA `(.L_x_14) ;  /* 0x00000000001c8947 */ /* 0x000fea0003800000 */
[----:B0-----:R-:W0:Y:S02]  /*1040*/  LDC.64 R4, c[0x0][0x5a0] ;  /* 0x00016800ff047b82 */ /* 0x001e240000000a00 */
[----:B0-----:R-:W2:Y:S02]  /*1050*/  LDG.E.64 R4, desc[UR36][R4.64] ;  /* 0x0000002404047981 */ /* 0x001ea4000c1e1b00 */
[----:B--2---:R-:W-:-:S04]  /*1060*/  ISETP.NE.U32.AND P0, PT, R4, RZ, PT ;  /* 0x000000ff0400720c */ /* 0x004fc80003f05070 */
[----:B------:R-:W-:-:S13]  /*1070*/  ISETP.NE.AND.EX P0, PT, R5, RZ, PT, P0 ;  /* 0x000000ff0500720c */ /* 0x000fda0003f05300 */
[----:B------:R-:W-:Y:S05]  /*1080*/  @!P0 BRA `(.L_x_14) ;  /* 0x0000000000088947 */ /* 0x000fea0003800000 */
[----:B-1----:R0:W5:Y:S01]  /*1090*/  LD.E R89, desc[UR36][R4.64] ;  /* 0x0000002404597980 */ /* 0x002162000c101900 */
[----:B------:R-:W-:Y:S05]  /*10a0*/  BRA `(.L_x_15) ;  /* 0x0000000000247947 */ /* 0x000fea0003800000 */
.L_x_14:
[----:B------:R-:W-:Y:S02]  /*10b0*/  ULDC.64 UR4, c[0x0][0x590] ;  /* 0x0001640000047ab9 */ /* 0x000fe40000000a00 */
[----:B------:R-:W-:-:S04]  /*10c0*/  ISETP.NE.U32.AND P0, PT, RZ, UR4, PT ;  /* 0x00000004ff007c0c */ /* 0x000fc8000bf05070 */
[----:B------:R-:W-:-:S13]  /*10d0*/  ISETP.NE.AND.EX P0, PT, RZ, UR5, PT, P0 ;  /* 0x00000005ff007c0c */ /* 0x000fda000bf05300 */
[----:B------:R-:W-:Y:S05]  /*10e0*/  @!P0 BRA `(.L_x_16) ;  /* 0x00000000000c8947 */ /* 0x000fea0003800000 */
[----:B0-----:R-:W1:Y:S02]  /*10f0*/  LDC.64 R4, c[0x0][0x590] ;  /* 0x00016400ff047b82 */ /* 0x001e640000000a00 */
[----:B-1----:R1:W5:Y:S01]  /*1100*/  LDG.E R89, desc[UR36][R4.64] ;  /* 0x0000002404597981 */ /* 0x002362000c1e1900 */
[----:B------:R-:W-:Y:S05]  /*1110*/  BRA `(.L_x_15) ;  /* 0x0000000000087947 */ /* 0x000fea0003800000 */
.L_x_16:
[----:B------:R-:W-:Y:S02]  /*1120*/  ULDC UR4, c[0x0][0x584] ;  /* 0x0001610000047ab9 */ /* 0x000fe40000000800 */
[----:B-1----:R-:W-:-:S07]  /*1130*/  IMAD.U32 R89, RZ, RZ, UR4 ;  /* 0x00000004ff597e24 */ /* 0x002fce000f8e00ff */
.L_x_15:
[----:B------:R-:W-:-:S13]  /*1140*/  LOP3.LUT P0, RZ, R3, 0xff, RZ, 0xc0, !PT ;  /* 0x000000ff03ff7812 */ /* 0x000fda000780c0ff */
[----:B------:R-:W-:Y:S05]  /*1150*/  @!P0 EXIT ;  /* 0x000000000000894d */ /* 0x000fea0003800000 */
[----:B------:R-:W2:Y:S01]  /*1160*/  LDC R92, c[0x0][0x658] ;  /* 0x00019600ff5c7b82 */ /* 0x000ea20000000800 */
[----:B------:R-:W-:Y:S01]  /*1170*/  ULDC.64 UR6, c[0x0][0x288] ;  /* 0x0000a20000067ab9 */ /* 0x000fe20000000a00 */
[----:B------:R-:W-:Y:S01]  /*1180*/  LOP3.LUT R6, R6, 0x1, RZ, 0xc0, !PT ;  /* 0x0000000106067812 */ /* 0x000fe200078ec0ff */
[----:B------:R-:W-:Y:S01]  /*1190*/  UIADD3 UR4, UR7, 0x7f, URZ ;  /* 0x0000007f07047890 */ /* 0x000fe2000fffe03f */
[----:B------:R-:W-:Y:S01]  /*11a0*/  SHF.R.U32.HI R3, RZ, 0x2, R94 ;  /* 0x00000002ff037819 */ /* 0x000fe2000001165e */
[----:B01----:R-:W-:Y:S01]  /*11b0*/  IMAD.MOV.U32 R5, RZ, RZ, -0x1 ;  /* 0xffffffffff057424 */ /* 0x003fe200078e00ff */
[----:B------:R-:W-:Y:S01]  /*11c0*/  SHF.R.U32.HI R0, RZ, 0x1, R0 ;  /* 0x00000001ff007819 */ /* 0x000fe20000011600 */
[----:B------:R-:W-:Y:S01]  /*11d0*/  USHF.R.S32.HI UR5, URZ, 0x1f, UR4 ;  /* 0x0000001f3f057899 */ /* 0x000fe20008011404 */
[----:B------:R-:W0:Y:S01]  /*11e0*/  LDC.64 R90, c[0x0][0x5c8] ;  /* 0x00017200ff5a7b82 */ /* 0x000e220000000a00 */
[----:B------:R-:W-:Y:S01]  /*11f0*/  IMAD.SHL.U32 R22, R6, 0x40, RZ ;  /* 0x0000004006167824 */ /* 0x000fe200078e00ff */
[----:B------:R-:W-:Y:S01]  /*1200*/  LOP3.LUT R3, R3, 0x7, RZ, 0xc0, !PT ;  /* 0x0000000703037812 */ /* 0x000fe200078ec0ff */
[----:B------:R-:W-:Y:S01]  /*1210*/  ULEA.HI UR5, UR5, UR4, URZ, 0x7 ;  /* 0x0000000405057291 */ /* 0x000fe2000f8f383f */
[----:B------:R-:W-:Y:S01]  /*1220*/  LOP3.LUT R0, R0, 0x30, RZ, 0xc0, !PT ;  /* 0x0000003000007812 */ /* 0x000fe200078ec0ff */
[----:B------:R-:W-:Y:S01]  /*1230*/  IMAD.MOV.U32 R7, RZ, RZ, 0x1 ;  /* 0x00000001ff077424 */ /* 0x000fe200078e00ff */
[--C-:B------:R-:W-:Y:S01]  /*1240*/  LOP3.LUT R22, R22, 0x40, R3.reuse, 0xe2, !PT ;  /* 0x0000004016167812 */ /* 0x100fe200078ee203 */
[----:B------:R-:W-:Y:S01]  /*1250*/  USHF.R.S32.HI UR43, URZ, 0x7, UR5 ;  /* 0x000000073f2b7899 */ /* 0x000fe20008011405 */
[----:B------:R-:W1:Y:S01]  /*1260*/  LDC R96, c[0x0][0x600] ;  /* 0x00018000ff607b82 */ /* 0x000e620000000800 */
[----:B------:R-:W-:Y:S01]  /*1270*/  IADD3 R3, RZ, -R0, -R3 ;  /* 0x80000000ff037210 */ /* 0x000fe20007ffe803 */
[----:B------:R-:W-:Y:S01]  /*1280*/  IMAD.U32 R4, RZ, RZ, UR6 ;  /* 0x00000006ff047e24 */ /* 0x000fe2000f8e00ff */
[C---:B------:R-:W-:Y:S01]  /*1290*/  LOP3.LUT R93, R94.reuse, 0x3, RZ, 0xc0, !PT ;  /* 0x000000035e5d7812 */ /* 0x040fe200078ec0ff */
[----:B------:R-:W-:Y:S01]  /*12a0*/  UISETP.LT.AND UP0, UPT, UR43, 0x1, UPT ;  /* 0x000000012b00788c */ /* 0x000fe2000bf01270 */
[----:B------:R-:W-:Y:S01]  /*12b0*/  LOP3.LUT R95, R94, 0x80, RZ, 0xc0, !PT ;  /* 0x000000805e5f7812 */ /* 0x000fe200078ec0ff */
[----:B------:R-:W-:Y:S01]  /*12c0*/  IMAD R3, R6, -0x40, R3 ;  /* 0xffffffc006037824 */ /* 0x000fe200078e0203 */
[----:B------:R-:W-:Y:S01]  /*12d0*/  ULDC UR4, c[0x0][0x284] ;  /* 0x0000a10000047ab9 */ /* 0x000fe20000000800 */
[----:B--2---:R-:W-:Y:S01]  /*12e0*/  SHF.L.U32 R5, R5, R92, RZ ;  /* 0x0000005c05057219 */ /* 0x004fe200000006ff */
[----:B------:R-:W-:Y:S01]  /*12f0*/  USEL UR44, UR43, 0x1, UP0 ;  /* 0x000000012b2c7887 */ /* 0x000fe20008000000 */
[----:B------:R-:W-:Y:S01]  /*1300*/  IMAD R93, R93, -0x2, R4 ;  /* 0xfffffffe5d5d7824 */ /* 0x000fe200078e0204 */
[----:B------:R-:W-:Y:S01]  /*1310*/  LOP3.LUT R22, R22, R0, RZ, 0xfc, !PT ;  /* 0x0000000016167212 */ /* 0x000fe200078efcff */
[----:B------:R-:W-:Y:S01]  /*1320*/  IMAD.SHL.U32 R94, R94, 0x2, RZ ;  /* 0x000000025e5e7824 */ /* 0x000fe200078e00ff */
[----:B------:R-:W-:Y:S01]  /*1330*/  SHF.L.U32 R92, R7, R92, RZ ;  /* 0x0000005c075c7219 */ /* 0x000fe200000006ff */
[----:B------:R-:W-:Y:S01]  /*1340*/  VIADD R98, R3, UR4 ;  /* 0x0000000403627c36 */ /* 0x000fe20008000000 */
[----:B------:R-:W-:Y:S01]  /*1350*/  LOP3.LUT R103, R18, 0x1, RZ, 0xfc, !PT ;  /* 0x0000000112677812 */ /* 0x000fe200078efcff */
[----:B------:R-:W-:Y:S01]  /*1360*/  IMAD.MOV.U32 R23, RZ, RZ, RZ ;  /* 0x000000ffff177224 */ /* 0x000fe200078e00ff */
[C---:B0-----:R-:W-:Y:S01]  /*1370*/  SHF.L.U64.HI R91, R90.reuse, 0x3, R91 ;  /* 0x000000035a5b7819 */ /* 0x041fe2000001025b */
[----:B------:R-:W-:Y:S01]  /*1380*/  IMAD.SHL.U32 R90, R90, 0x8, RZ ;  /* 0x000000085a5a7824 */ /* 0x000fe200078e00ff */
[----:B------:R-:W-:Y:S01]  /*1390*/  SHF.R.U32.HI R95, RZ, 0x7, R95 ;  /* 0x00000007ff5f7819 */ /* 0x000fe2000001165f */
[----:B------:R-:W-:Y:S01]  /*13a0*/  UIADD3 UR44, UR43, -UR44, URZ ;  /* 0x8000002c2b2c7290 */ /* 0x000fe2000fffe03f */
[----:B------:R-:W-:Y:S01]  /*13b0*/  LOP3.LUT R97, RZ, R5, RZ, 0x33, !PT ;  /* 0x00000005ff617212 */ /* 0x000fe200078e33ff */
[----:B------:R-:W-:Y:S01]  /*13c0*/  UMOV UR40, URZ ;  /* 0x0000003f00287c82 */ /* 0x000fe20008000000 */
[----:B------:R-:W-:Y:S01]  /*13d0*/  UMOV UR42, URZ ;  /* 0x0000003f002a7c82 */ /* 0x000fe20008000000 */
[----:B-1----:R-:W-:-:S08]  /*13e0*/  VIADD R96, R96, 0xffffffff ;  /* 0xffffffff60607836 */ /* 0x002fd00000000000 */
.L_x_162:
[----:B0-----:R-:W0:Y:S01]  /*13f0*/  SHFL.IDX PT, R0, R95, RZ, 0x1f ;  /* 0x00001fff5f007589 */ /* 0x001e2200000e0000 */
[----:B-1----:R-:W1:Y:S01]  /*1400*/  S2UR UR7, SR_CgaCtaId ;  /* 0x00000000000779c3 */ /* 0x002e620000008800 */
[----:B------:R-:W-:Y:S01]  /*1410*/  UMOV UR6, 0x400 ;  /* 0x0000040000067882 */ /* 0x000fe20000000000 */
[----:B0-----:R-:W-:Y:S01]  /*1420*/  R2UR UR4, R0 ;  /* 0x00000000000472ca */ /* 0x001fe200000e0000 */
[----:B-1----:R-:W-:-:S12]  /*1430*/  ULEA UR6, UR7, UR6, 0x18 ;  /* 0x0000000607067291 */ /* 0x002fd8000f8ec03f */
[----:B------:R-:W-:-:S04]  /*1440*/  ULEA.HI UR5, UR4, UR4, URZ, 0x1 ;  /* 0x0000000404057291 */ /* 0x000fc8000f8f083f */
[----:B------:R-:W-:-:S04]  /*1450*/  ULOP3.LUT UR5, UR5, 0x7fffe, URZ, 0xc0, !UPT ;  /* 0x0007fffe05057892 */ /* 0x000fc8000f8ec03f */
[----:B------:R-:W-:-:S03]  /*1460*/  UIADD3 UR5, UR4, -UR5, URZ ;  /* 0x8000000504057290 */ /* 0x000fc6000fffe03f */
[----:B------:R-:W-:Y:S01]  /*1470*/  ULDC UR4, c[0x0][0x28c] ;  /* 0x0000a30000047ab9 */ /* 0x000fe20000000800 */
[----:B------:R-:W-:Y:S01]  /*1480*/  ULEA UR5, UR5, UR6, 0xd ;  /* 0x0000000605057291 */ /* 0x000fe2000f8e683f */
[----:B------:R-:W-:-:S03]  /*1490*/  ISETP.LT.AND P0, PT, RZ, UR4, PT ;  /* 0x00000004ff007c0c */ /* 0x000fc6000bf01270 */
[----:B------:R-:W-:-:S04]  /*14a0*/  UIADD3 UR5, UR5, 0x100, URZ ;  /* 0x0000010005057890 */ /* 0x000fc8000fffe03f */
[----:B------:R-:W-:-:S04]  /*14b0*/  USHF.R.U32.HI UR5, URZ, 0x4, UR5 ;  /* 0x000000043f057899 */ /* 0x000fc80008011605 */
[----:B------:R-:W-:-:S04]  /*14c0*/  ULOP3.LUT UR5, UR5, 0x3fff, URZ, 0xc0, !UPT ;  /* 0x00003fff05057892 */ /* 0x000fc8000f8ec03f */
[----:B------:R-:W-:Y:S01]  /*14d0*/  ULOP3.LUT UR45, UR5, 0x10000, URZ, 0xfc, !UPT ;  /* 0x00010000052d7892 */ /* 0x000fe2000f8efc3f */
[----:B--2345:R-:W-:Y:S11]  /*14e0*/  @P0 BRA `(.L_x_17) ;  /* 0x0000000000400947 */ /* 0x03cff60003800000 */
[----:B------:R-:W-:Y:S01]  /*14f0*/  MOV R0, 0x0 ;  /* 0x0000000000007802 */ /* 0x000fe20000000f00 */
[----:B------:R-:W-:Y:S01]  /*1500*/  ULDC.64 UR4, c[0x4][0x68] ;  /* 0x01001a0000047ab9 */ /* 0x000fe20000000a00 */
[----:B------:R-:W-:Y:S01]  /*1510*/  ULDC.64 UR6, c[0x4][0x8] ;  /* 0x0100020000067ab9 */ /* 0x000fe20000000a00 */
[----:B------:R-:W-:Y:S01]  /*1520*/  IMAD.U32 R4, RZ, RZ, UR4 ;  /* 0x00000004ff047e24 */ /* 0x000fe2000f8e00ff */
[----:B------:R0:W1:Y:S01]  /*1530*/  LDC.64 R14, c[0x4][R0] ;  /* 0x01000000000e7b82 */ /* 0x0000620000000a00 */
[----:B------:R-:W-:Y:S01]  /*1540*/  IMAD.U32 R5, RZ, RZ, UR5 ;  /* 0x00000005ff057e24 */ /* 0x000fe2000f8e00ff */
[----:B------:R-:W-:Y:S01]  /*1550*/  ULDC.64 UR4, c[0x4][0x70] ;  /* 0x01001c0000047ab9 */ /* 0x000fe20000000a00 */
[----:B------:R-:W-:Y:S02]  /*1560*/  IMAD.U32 R10, RZ, RZ, UR6 ;  /* 0x00000006ff0a7e24 */ /* 0x000fe4000f8e00ff */
[----:B------:R-:W-:Y:S02]  /*1570*/  IMAD.U32 R6, RZ, RZ, UR4 ;  /* 0x00000004ff067e24 */ /* 0x000fe4000f8e00ff */
[----:B------:R-:W-:-:S02]  /*1580*/  IMAD.U32 R7, RZ, RZ, UR5 ;  /* 0x00000005ff077e24 */ /* 0x000fc4000f8e00ff */
[----:B------:R-:W-:Y:S02]  /*1590*/  IMAD.U32 R11, RZ, RZ, UR7 ;  /* 0x00000007ff0b7e24 */ /* 0x000fe4000f8e00ff */
[----:B------:R-:W-:Y:S02]  /*15a0*/  IMAD.MOV.U32 R8, RZ, RZ, 0x1e1 ;  /* 0x000001e1ff087424 */ /* 0x000fe400078e00ff */
[----:B------:R-:W-:Y:S02]  /*15b0*/  IMAD.MOV.U32 R12, RZ, RZ, 0x1 ;  /* 0x00000001ff0c7424 */ /* 0x000fe400078e00ff */
[----:B0-----:R-:W-:-:S07]  /*15c0*/  IMAD.MOV.U32 R13, RZ, RZ, RZ ;  /* 0x000000ffff0d7224 */ /* 0x001fce00078e00ff */
[----:B------:R-:W-:-:S07]  /*15d0*/  LEPC R20, `(.L_x_17) ;  /* 0x000000001014794e */ /* 0x000fce0000000000 */
[----:B-1---5:R-:W-:Y:S05]  /*15e0*/  CALL.ABS.NOINC R14 ;  /* 0x000000000e007343 */ /* 0x022fea0003c00000 */
.L_x_17:
[----:B------:R-:W-:-:S13]  /*15f0*/  ISETP.NE.AND P0, PT, R103, 0x3, PT ;  /* 0x000000036700780c */ /* 0x000fda0003f05270 */
[----:B------:R-:W-:Y:S05]  /*1600*/  @!P0 BRA `(.L_x_18) ;  /* 0x0000000000048947 */ /* 0x000fea0003800000 */
[----:B------:R-:W-:Y:S01]  /*1610*/  BPT.TRAP 0x1 ;  /* 0x000000040000795c */ /* 0x000fe20000300000 */
.L_x_18:
[----:B------:R-:W0:Y:S01]  /*1620*/  S2UR UR5, SR_CgaCtaId ;  /* 0x00000000000579c3 */ /* 0x000e220000008800 */
[----:B------:R-:W-:Y:S01]  /*1630*/  UMOV UR4, 0x400 ;  /* 0x0000040000047882 */ /* 0x000fe20000000000 */
[----:B------:R-:W-:Y:S02]  /*1640*/  IMAD.U32 R0, RZ, RZ, UR40 ;  /* 0x00000028ff007e24 */ /* 0x000fe4000f8e00ff */
[----:B------:R-:W-:-:S03]  /*1650*/  IMAD.U32 R3, RZ, RZ, UR42 ;  /* 0x0000002aff037e24 */ /* 0x000fc6000f8e00ff */
[----:B------:R-:W-:Y:S01]  /*1660*/  SHF.L.U32 R0, R0, 0x1f, RZ ;  /* 0x0000001f00007819 */ /* 0x000fe200000006ff */
[----:B0-----:R-:W-:-:S06]  /*1670*/  ULEA UR4, UR5, UR4, 0x18 ;  /* 0x0000000405047291 */ /* 0x001fcc000f8ec03f */
[----:B------:R-:W-:-:S04]  /*1680*/  IMAD.U32 R6, RZ, RZ, UR4 ;  /* 0x00000004ff067e24 */ /* 0x000fc8000f8e00ff */
[----:B------:R-:W-:-:S04]  /*1690*/  IMAD R3, R3, 0x8, R6 ;  /* 0x0000000803037824 */ /* 0x000fc800078e0206 */
[----:B------:R0:W1:Y:S01]  /*16a0*/  SYNCS.PHASECHK.TRANS64.TRYWAIT P1, [R3+URZ], R0 ;  /* 0x00000000030075a7 */ /* 0x000062000802017f */
[----:B------:R-:W-:Y:S05]  /*16b0*/  @!P0 BRA `(.L_x_19) ;  /* 0x0000000000048947 */ /* 0x000fea0003800000 */
[----:B------:R-:W-:Y:S01]  /*16c0*/  BPT.TRAP 0x1 ;  /* 0x000000040000795c */ /* 0x000fe20000300000 */
.L_x_19:
[----:B------:R-:W-:-:S05]  /*16d0*/  IMAD.U32 R4, RZ, RZ, UR44 ;  /* 0x0000002cff047e24 */ /* 0x000fca000f8e00ff */
[----:B------:R-:W-:Y:S01]  /*16e0*/  ISETP.GE.AND P2, PT, R4, 0x1, PT ;  /* 0x000000010400780c */ /* 0x000fe20003f46270 */
[----:B-1----:R-:W-:-:S12]  /*16f0*/  @P1 BRA `(.L_x_20) ;  /* 0x0000000000081947 */ /* 0x002fd80003800000 */
[----:B------:R-:W1:Y:S02]  /*1700*/  SYNCS.PHASECHK.TRANS64.TRYWAIT P1, [R3+URZ], R0 ;  /* 0x00000000030075a7 */ /* 0x000e64000802017f */
[----:B-1----:R-:W-:Y:S05]  /*1710*/  @!P1 BRA `(.L_x_21) ;  /* 0x00000068004c9947 */ /* 0x002fea0003800000 */
.L_x_20:
[----:B------:R-:W-:Y:S05]  /*1720*/  WARPSYNC.ALL ;  /* 0x0000000000007948 */ /* 0x000fea0003800000 */
[----:B------:R-:W-:Y:S01]  /*1730*/  R2UR UR4, R6 ;  /* 0x00000000060472ca */ /* 0x000fe200000e0000 */
[----:B------:R-:W-:Y:S01]  /*1740*/  ULEA UR5, UR42, UR45, 0xb ;  /* 0x0000002d2a057291 */ /* 0x000fe2000f8e583f */
[----:B------:R-:W-:Y:S01]  /*1750*/  WARPGROUP.ARRIVE ;  /* 0x00000000000079c5 */ /* 0x000fe20000000000 */
[----:B------:R-:W-:Y:S01]  /*1760*/  UMOV UR9, 0x40000040 ;  /* 0x4000004000097882 */ /* 0x000fe20000000000 */
[----:B------:R-:W-:-:S04]  /*1770*/  UMOV UR11, 0x40000040 ;  /* 0x40000040000b7882 */ /* 0x000fc80000000000 */
[----:B------:R-:W-:-:S05]  /*1780*/  UMOV UR8, UR5 ;  /* 0x0000000500087c82 */ /* 0x000fca0008000000 */
[----:B------:R-:W-:-:S04]  /*1790*/  UIADD3 UR4, UR4, 0x18100, URZ ;  /* 0x0001810004047890 */ /* 0x000fc8000fffe03f */
[----:B------:R-:W-:-:S04]  /*17a0*/  USHF.R.U32.HI UR4, URZ, 0x4, UR4 ;  /* 0x000000043f047899 */ /* 0x000fc80008011604 */
[----:B------:R-:W-:-:S04]  /*17b0*/  ULOP3.LUT UR4, UR4, 0x3fff, URZ, 0xc0, !UPT ;  /* 0x00003fff04047892 */ /* 0x000fc8000f8ec03f */
[----:B------:R-:W-:-:S04]  /*17c0*/  ULOP3.LUT UR4, UR4, 0x10000, URZ, 0xfc, !UPT ;  /* 0x0001000004047892 */ /* 0x000fc8000f8efc3f */
[----:B------:R-:W-:-:S07]  /*17d0*/  ULEA UR6, UR42, UR4, 0xb ;  /* 0x000000042a067291 */ /* 0x000fce000f8e583f */
[----:B------:R-:W-:Y:S02]  /*17e0*/  UMOV UR10, UR6 ;  /* 0x00000006000a7c82 */ /* 0x000fe40008000000 */
[----:B------:R-:W-:Y:S01]  /*17f0*/  HGMMA.64x128x16.F32.BF16 R24, gdesc[UR8], RZ, !UPT, gsb0 ;  /* 0x01e00000081879f0 */ /* 0x000fe2000c0018ff */
[----:B------:R-:W-:Y:S02]  /*1800*/  UIADD3 UR8, UR5, 0x2, URZ ;  /* 0x0000000205087890 */ /* 0x000fe4000fffe03f */
[----:B------:R-:W-:Y:S01]  /*1810*/  UIADD3 UR10, UR6, 0x2, URZ ;  /* 0x00000002060a7890 */ /* 0x000fe2000fffe03f */
[----:B------:R-:W-:Y:S01]  /*1820*/  UMOV UR9, 0x40000040 ;  /* 0x4000004000097882 */ /* 0x000fe20000000000 */
[----:B------:R-:W-:Y:S01]  /*1830*/  UMOV UR11, 0x40000040 ;  /* 0x40000040000b7882 */ /* 0x000fe20000000000 */
[----:B------:R-:W-:Y:S02]  /*1840*/  WARPGROUP.DEPBAR.LE gsb0, 0x0 ;  /* 0x00008000000079c5 */ /* 0x000fe40000010000 */
[----:B------:R-:W-:-:S06]  /*1850*/  WARPGROUP.ARRIVE ;  /* 0x00000000000079c5 */ /* 0x000fcc0000000000 */
[----:B------:R-:W-:Y:S01]  /*1860*/  HGMMA.64x128x16.F32.BF16 R24, gdesc[UR8], R24, gsb0 ;  /* 0x01e00000081879f0 */ /* 0x000fe20008001818 */
        /* <DEDUP_REMOVED lines=41> */
[----:B------:R-:W-:Y:S03]  /*1b00*/  HGMMA.64x128x16.F32.BF16 R24, gdesc[UR8], R24, gsb0 ;  /* 0x01e00000081879f0 */ /* 0x000fe60008001818 */
[----:B------:R-:W-:Y:S02]  /*1b10*/  WARPGROUP.DEPBAR.LE gsb0, 0x0 ;  /* 0x00008000000079c5 */ /* 0x000fe40000010000 */
[----:B------:R-:W-:Y:S05]  /*1b20*/  @!P2 BRA `(.L_x_22) ;  /* 0x000000040098a947 */ /* 0x000fea0003800000 */
[----:B------:R-:W-:Y:S01]  /*1b30*/  UIADD3 UR5, UR42, 0x1, URZ ;  /* 0x000000012a057890 */ /* 0x000fe2000fffe03f */
[----:B01----:R-:W-:Y:S02]  /*1b40*/  IMAD.U32 R0, RZ, RZ, UR44 ;  /* 0x0000002cff007e24 */ /* 0x003fe4000f8e00ff */
[----:B------:R-:W-:Y:S01]  /*1b50*/  IMAD.U32 R3, RZ, RZ, UR42 ;  /* 0x0000002aff037e24 */ /* 0x000fe2000f8e00ff */
[----:B------:R-:W-:-:S04]  /*1b60*/  UISETP.NE.AND UP0, UPT, UR5, 0x3, UPT ;  /* 0x000000030500788c */ /* 0x000fc8000bf05270 */
[----:B------:R-:W-:Y:S02]  /*1b70*/  USEL UR6, URZ, 0x1, UP0 ;  /* 0x000000013f067887 */ /* 0x000fe40008000000 */
[----:B------:R-:W-:Y:S02]  /*1b80*/  USEL UR5, UR5, URZ, UP0 ;  /* 0x0000003f05057287 */ /* 0x000fe40008000000 */
[----:B------:R-:W-:-:S06]  /*1b90*/  ULOP3.LUT UR6, UR40, UR6, URZ, 0x3c, !UPT ;  /* 0x0000000628067292 */ /* 0x000fcc000f8e3c3f */
[----:B------:R-:W-:-:S07]  /*1ba0*/  IMAD.U32 R7, RZ, RZ, UR6 ;  /* 0x00000006ff077e24 */ /* 0x000fce000f8e00ff */
.L_x_29:
[----:B------:R-:W-:Y:S05]  /*1bb0*/  @!P0 BRA `(.L_x_23) ;  /* 0x0000000000048947 */ /* 0x000fea0003800000 */
[----:B------:R-:W-:Y:S01]  /*1bc0*/  BPT.TRAP 0x1 ;  /* 0x000000040000795c */ /* 0x000fe20000300000 */
.L_x_23:
[----:B------:R-:W0:Y:S01]  /*1bd0*/  S2UR UR7, SR_CgaCtaId ;  /* 0x00000000000779c3 */ /* 0x000e220000008800 */
[----:B------:R-:W-:Y:S01]  /*1be0*/  UMOV UR6, 0x400 ;  /* 0x0000040000067882 */ /* 0x000fe20000000000 */
[----:B------:R-:W-:Y:S01]  /*1bf0*/  IMAD.U32 R5, RZ, RZ, UR5 ;  /* 0x00000005ff057e24 */ /* 0x000fe2000f8e00ff */
[----:B------:R-:W-:Y:S01]  /*1c00*/  SHF.L.U32 R4, R7, 0x1f, RZ ;  /* 0x0000001f07047819 */ /* 0x000fe200000006ff */
[----:B0-----:R-:W-:-:S06]  /*1c10*/  ULEA UR6, UR7, UR6, 0x18 ;  /* 0x0000000607067291 */ /* 0x001fcc000f8ec03f */
[----:B------:R-:W-:-:S04]  /*1c20*/  IMAD.U32 R6, RZ, RZ, UR6 ;  /* 0x00000006ff067e24 */ /* 0x000fc8000f8e00ff */
[----:B------:R-:W-:-:S04]  /*1c30*/  IMAD R5, R5, 0x8, R6 ;  /* 0x0000000805057824 */ /* 0x000fc800078e0206 */
[----:B------:R0:W1:Y:S01]  /*1c40*/  SYNCS.PHASECHK.TRANS64.TRYWAIT P1, [R5+URZ], R4 ;  /* 0x00000004050075a7 */ /* 0x000062000802017f */
[----:B------:R-:W-:Y:S05]  /*1c50*/  @!P0 BRA `(.L_x_24) ;  /* 0x0000000000048947 */ /* 0x000fea0003800000 */
[----:B------:R-:W-:Y:S01]  /*1c60*/  BPT.TRAP 0x1 ;  /* 0x000000040000795c */ /* 0x000fe20000300000 */
.L_x_24:
[----:B-1----:R-:W-:Y:S05]  /*1c70*/  @P1 BRA `(.L_x_25) ;  /* 0x0000000000081947 */ /* 0x002fea0003800000 */
[----:B------:R-:W1:Y:S02]  /*1c80*/  SYNCS.PHASECHK.TRANS64.TRYWAIT P1, [R5+URZ], R4 ;  /* 0x00000004050075a7 */ /* 0x000e64000802017f */
[----:B-1----:R-:W-:Y:S05]  /*1c90*/  @!P1 BRA `(.L_x_26) ;  /* 0x0000006400009947 */ /* 0x002fea0003800000 */
.L_x_25:
[----:B------:R-:W-:Y:S01]  /*1ca0*/  ULEA UR6, UR5, UR45, 0xb ;  /* 0x0000002d05067291 */ /* 0x000fe2000f8e583f */
[----:B------:R-:W-:Y:S01]  /*1cb0*/  WARPGROUP.ARRIVE ;  /* 0x00000000000079c5 */ /* 0x000fe20000000000 */
[----:B------:R-:W-:Y:S01]  /*1cc0*/  ULEA UR7, UR5, UR4, 0xb ;  /* 0x0000000405077291 */ /* 0x000fe2000f8e583f */
[----:B------:R-:W-:Y:S01]  /*1cd0*/  UMOV UR9, 0x40000040 ;  /* 0x4000004000097882 */ /* 0x000fe20000000000 */
[----:B------:R-:W-:-:S03]  /*1ce0*/  UMOV UR11, 0x40000040 ;  /* 0x40000040000b7882 */ /* 0x000fc60000000000 */
[----:B------:R-:W-:Y:S02]  /*1cf0*/  UMOV UR8, UR6 ;  /* 0x0000000600087c82 */ /* 0x000fe40008000000 */
[----:B------:R-:W-:Y:S02]  /*1d00*/  UMOV UR10, UR7 ;  /* 0x00000007000a7c82 */ /* 0x000fe40008000000 */
[----:B------:R-:W-:Y:S01]  /*1d10*/  HGMMA.64x128x16.F32.BF16 R24, gdesc[UR8], R24, gsb0 ;  /* 0x01e00000081879f0 */ /* 0x000fe20008001818 */
[----:B------:R-:W-:Y:S02]  /*1d20*/  UIADD3 UR8, UR6, 0x2, URZ ;  /* 0x0000000206087890 */ /* 0x000fe4000fffe03f */
[----:B------:R-:W-:Y:S01]  /*1d30*/  UIADD3 UR10, UR7, 0x2, URZ ;  /* 0x00000002070a7890 */ /* 0x000fe2000fffe03f */
[----:B------:R-:W-:Y:S01]  /*1d40*/  UMOV UR9, 0x40000040 ;  /* 0x4000004000097882 */ /* 0x000fe20000000000 */
[----:B------:R-:W-:Y:S01]  /*1d50*/  UMOV UR11, 0x40000040 ;  /* 0x40000040000b7882 */ /* 0x000fe20000000000 */
[----:B------:R-:W-:-:S02]  /*1d60*/  WARPGROUP.DEPBAR.LE gsb0, 0x0 ;  /* 0x00008000000079c5 */ /* 0x000fc40000010000 */
        /* <DEDUP_REMOVED lines=46> */
[----:B------:R-:W-:Y:S01]  /*2050*/  BPT.TRAP 0x1 ;  /* 0x000000040000795c */ /* 0x000fe20000300000 */
.L_x_27:
[----:B------:R-:W-:-:S13]  /*2060*/  ISETP.NE.AND P1, PT, R102, RZ, PT ;  /* 0x000000ff6600720c */ /* 0x000fda0003f25270 */
[----:B01----:R-:W-:-:S04]  /*2070*/  @P1 IMAD R4, R3, 0x8, R6 ;  /* 0x0000000803041824 */ /* 0x003fc800078e0206 */
[----:B------:R-:W-:-:S05]  /*2080*/  @P1 VIADD R4, R4, 0x18 ;  /* 0x0000001804041836 */ /* 0x000fca0000000000 */
[----:B------:R-:W-:-:S04]  /*2090*/  @P1 PRMT R4, R19, 0x654, R4 ;  /* 0x0000065413041816 */ /* 0x000fc80000000004 */
[----:B------:R0:W-:Y:S01]  /*20a0*/  @P1 SYNCS.ARRIVE.TRANS64.RED.A1T0 RZ, [R4+URZ], RZ ;  /* 0x000000ff04ff19a7 */ /* 0x0001e2000810043f */
[----:B------:R-:W-:-:S13]  /*20b0*/  ISETP.GT.U32.AND P1, PT, R18, 0x1, PT ;  /* 0x000000011200780c */ /* 0x000fda0003f24070 */
[----:B0-----:R-:W-:Y:S05]  /*20c0*/  @P1 BRA `(.L_x_28) ;  /* 0x0000000000041947 */ /* 0x001fea0003800000 */
[----:B------:R-:W-:Y:S01]  /*20d0*/  BPT.TRAP 0x1 ;  /* 0x000000040000795c */ /* 0x000fe20000300000 */
.L_x_28:
[----:B------:R-:W-:Y:S01]  /*20e0*/  UIADD3 UR5, UR5, 0x1, URZ ;  /* 0x0000000105057890 */ /* 0x000fe2000fffe03f */
[C---:B------:R-:W-:Y:S01]  /*20f0*/  ISETP.GT.AND P2, PT, R0.reuse, 0x1, PT ;  /* 0x000000010000780c */ /* 0x040fe20003f44270 */
[----:B------:R-:W-:Y:S02]  /*2100*/  VIADD R3, R3, 0x1 ;  /* 0x0000000103037836 */ /* 0x000fe40000000000 */
[----:B------:R-:W-:Y:S01]  /*2110*/  UISETP.NE.AND UP0, UPT, UR5, 0x3, UPT ;  /* 0x000000030500788c */ /* 0x000fe2000bf05270 */
[----:B------:R-:W-:Y:S02]  /*2120*/  VIADD R0, R0, 0xffffffff ;  /* 0xffffffff00007836 */ /* 0x000fe40000000000 */
[C---:B------:R-:W-:Y:S01]  /*2130*/  ISETP.NE.AND P1, PT, R3.reuse, 0x3, PT ;  /* 0x000000030300780c */ /* 0x040fe20003f25270 */
[----:B------:R-:W-:Y:S02]  /*2140*/  USEL UR6, URZ, 0x1, UP0 ;  /* 0x000000013f067887 */ /* 0x000fe40008000000 */
[----:B------:R-:W-:Y:S01]  /*2150*/  USEL UR5, UR5, URZ, UP0 ;  /* 0x0000003f05057287 */ /* 0x000fe20008000000 */
[----:B------:R-:W-:-:S03]  /*2160*/  SEL R3, R3, RZ, P1 ;  /* 0x000000ff03037207 */ /* 0x000fc60000800000 */
[----:B------:R-:W-:Y:S01]  /*2170*/  LOP3.LUT R7, R7, UR6, RZ, 0x3c, !PT ;  /* 0x0000000607077c12 */ /* 0x000fe2000f8e3cff */
[----:B------:R-:W-:Y:S07]  /*2180*/  @P2 BRA `(.L_x_29) ;  /* 0xfffffff800882947 */ /* 0x000fee000383ffff */
.L_x_22:
[----:B01----:R-:W0:Y:S02]  /*2190*/  LDC R0, c[0x0][0x28c] ;  /* 0x0000a300ff007b82 */ /* 0x003e240000000800 */
[----:B0-----:R-:W-:-:S13]  /*21a0*/  ISETP.GE.AND P1, PT, R0, 0x1, PT ;  /* 0x000000010000780c */ /* 0x001fda0003f26270 */
[----:B------:R-:W-:Y:S05]  /*21b0*/  @!P1 BRA `(.L_x_30) ;  /* 0x0000000000449947 */ /* 0x000fea0003800000 */
[----:B------:R-:W-:Y:S05]  /*21c0*/  @!P0 BRA `(.L_x_31) ;  /* 0x0000000000048947 */ /* 0x000fea0003800000 */
[----:B------:R-:W-:Y:S01]  /*21d0*/  BPT.TRAP 0x1 ;  /* 0x000000040000795c */ /* 0x000fe20000300000 */
.L_x_31:
[----:B------:R-:W-:-:S13]  /*21e0*/  ISETP.NE.AND P0, PT, R102, RZ, PT ;  /* 0x000000ff6600720c */ /* 0x000fda0003f05270 */
[----:B------:R-:W-:-:S05]  /*21f0*/  VOTEU.ANY UP0, P0 ;  /* 0x00000000003f7886 */ /* 0x000fca0000000100 */
[----:B------:R-:W-:-:S06]  /*2200*/  @UP0 UIADD3 UR4, UR44, UR42, URZ ;  /* 0x0000002a2c040290 */ /* 0x000fcc000fffe03f */
[----:B------:R-:W-:Y:S02]  /*2210*/  IMAD.U32 R4, RZ, RZ, UR4 ;  /* 0x00000004ff047e24 */ /* 0x000fe4000f8e00ff */
[----:B------:R-:W-:Y:S02]  /*2220*/  IMAD.U32 R3, RZ, RZ, UR4 ;  /* 0x00000004ff037e24 */ /* 0x000fe4000f8e00ff */
[----:B------:R-:W-:-:S05]  /*2230*/  @P0 IMAD.WIDE.U32 R4, R4, -0x55555555, RZ ;  /* 0xaaaaaaab04040825 */ /* 0x000fca00078e00ff */
[----:B------:R-:W-:-:S05]  /*2240*/  @P0 SHF.R.U32.HI R0, RZ, 0x1, R5 ;  /* 0x00000001ff000819 */ /* 0x000fca0000011605 */
[----:B------:R-:W-:-:S04]  /*2250*/  @P0 IMAD R0, R0, -0x3, R3 ;  /* 0xfffffffd00000824 */ /* 0x000fc800078e0203 */
[----:B------:R-:W-:-:S04]  /*2260*/  @P0 IMAD R0, R0, 0x8, R6 ;  /* 0x0000000800000824 */ /* 0x000fc800078e0206 */
[----:B------:R-:W-:-:S05]  /*2270*/  @P0 VIADD R0, R0, 0x18 ;  /* 0x0000001800000836 */ /* 0x000fca0000000000 */
[----:B------:R-:W-:-:S04]  /*2280*/  @P0 PRMT R0, R19, 0x654, R0 ;  /* 0x0000065413000816 */ /* 0x000fc80000000000 */
[----:B------:R0:W-:Y:S01]  /*2290*/  @P0 SYNCS.ARRIVE.TRANS64.RED.A1T0 RZ, [R0+URZ], RZ ;  /* 0x000000ff00ff09a7 */ /* 0x0001e2000810043f */
[----:B------:R-:W-:-:S13]  /*22a0*/  ISETP.GT.U32.AND P0, PT, R18, 0x1, PT ;  /* 0x000000011200780c */ /* 0x000fda0003f04070 */
[----:B0-----:R-:W-:Y:S05]  /*22b0*/  @P0 BRA `(.L_x_30) ;  /* 0x0000000000040947 */ /* 0x001fea0003800000 */
[----:B------:R-:W-:Y:S01]  /*22c0*/  BPT.TRAP 0x1 ;  /* 0x000000040000795c */ /* 0x000fe20000300000 */
.L_x_30:
[----:B------:R-:W-:Y:S01]  /*22d0*/  IMAD.SHL.U32 R3, R100, 0x80, RZ ;  /* 0x0000008064037824 */ /* 0x000fe200078e00ff */
[----:B------:R-:W-:Y:S01]  /*22e0*/  UIADD3 UR42, UR43, UR42, URZ ;  /* 0x0000002a2b2a7290 */ /* 0x000fe2000fffe03f */
[----:B------:R-:W-:Y:S01]  /*22f0*/  SHF.R.S32.HI R13, RZ, 0x1f, R99 ;  /* 0x0000001fff0d7819 */ /* 0x000fe20000011463 */
[----:B------:R-:W-:Y:S01]  /*2300*/  UISETP.GE.U32.AND UP1, UPT, UR43, 0x3, UPT ;  /* 0x000000032b00788c */ /* 0x000fe2000bf26070 */
[----:B------:R-:W-:Y:S01]  /*2310*/  IMAD.SHL.U32 R7, R101, 0x80, RZ ;  /* 0x0000008065077824 */ /* 0x000fe200078e00ff */
[----:B------:R-:W-:Y:S01]  /*2320*/  ULDC UR7, c[0x0][0x288] ;  /* 0x0000a20000077ab9 */ /* 0x000fe20000000800 */
[C---:B------:R-:W-:Y:S01]  /*2330*/  LOP3.LUT R8, R3.reuse, 0x6, R94, 0xf8, !PT ;  /* 0x0000000603087812 */ /* 0x040fe200078ef85e */
[----:B------:R-:W-:Y:S01]  /*2340*/  UISETP.GT.U32.AND UP0, UPT, UR42, 0x2, UPT ;  /* 0x000000022a00788c */ /* 0x000fe2000bf04070 */
[----:B------:R-:W-:Y:S01]  /*2350*/  ISETP.GE.AND P0, PT, R3, UR7, PT ;  /* 0x0000000703007c0c */ /* 0x000fe2000bf06270 */
[----:B------:R-:W-:Y:S01]  /*2360*/  ULDC.64 UR4, c[0x0][0x5d0] ;  /* 0x0001740000047ab9 */ /* 0x000fe20000000a00 */
[--C-:B------:R-:W-:Y:S01]  /*2370*/  SHF.R.S32.HI R9, RZ, 0x1f, R8.reuse ;  /* 0x0000001fff097819 */ /* 0x100fe20000011408 */
[----:B------:R-:W-:Y:S01]  /*2380*/  ULDC UR10, c[0x0][0x284] ;  /* 0x0000a100000a7ab9 */ /* 0x000fe20000000800 */
[----:B------:R-:W-:Y:S01]  /*2390*/  IMAD R0, R13, UR4, RZ ;  /* 0x000000040d007c24 */ /* 0x000fe2000f8e02ff */
[----:B------:R-:W-:Y:S01]  /*23a0*/  UISETP.LT.U32.AND UP0, UPT, UR43, 0x3, UP0 ;  /* 0x000000032b00788c */ /* 0x000fe20008701070 */
[----:B------:R-:W-:Y:S01]  /*23b0*/  ISETP.GE.OR P0, PT, R7, UR10, P0 ;  /* 0x0000000a07007c0c */ /* 0x000fe20008706670 */
[----:B------:R-:W-:Y:S01]  /*23c0*/  IMAD.WIDE.U32 R4, R99, UR4, R8 ;  /* 0x0000000463047c25 */ /* 0x000fe2000f8e0008 */
[----:B------:R-:W-:Y:S01]  /*23d0*/  ULDC.64 UR8, c[0x0][0x5c8] ;  /* 0x0001720000087ab9 */ /* 0x000fe20000000a00 */
[----:B------:R-:W-:-:S02]  /*23e0*/  USEL UR6, URZ, 0x1, !UP0 ;  /* 0x000000013f067887 */ /* 0x000fc4000c000000 */
[----:B------:R-:W-:Y:S01]  /*23f0*/  IMAD R11, R99, UR5, R0 ;  /* 0x00000005630b7c24 */ /* 0x000fe2000f8e0200 */
[----:B------:R-:W-:Y:S01]  /*2400*/  @UP1 UIMAD.WIDE.U32 UR4, UR42, -0x55555555, URZ ;  /* 0xaaaaaaab2a0418a5 */ /* 0x000fe2000f8e003f */
[----:B------:R-:W-:Y:S01]  /*2410*/  IMAD.WIDE R100, R101, 0x80, R22 ;  /* 0x0000008065647825 */ /* 0x000fe200078e0216 */
[----:B------:R-:W-:Y:S02]  /*2420*/  ULOP3.LUT UR40, UR40, UR6, URZ, 0x3c, !UPT ;  /* 0x0000000628287292 */ /* 0x000fe4000f8e3c3f */
[----:B------:R-:W-:Y:S01]  /*2430*/  @UP1 USHF.R.U32.HI UR4, URZ, 0x1, UR5 ;  /* 0x000000013f041899 */ /* 0x000fe20008011605 */
[----:B------:R-:W-:Y:S02]  /*2440*/  IMAD.IADD R5, R5, 0x1, R11 ;  /* 0x0000000105057824 */ /* 0x000fe400078e020b */
[----:B------:R-:W-:Y:S01]  /*2450*/  IMAD R11, R101, UR8, RZ ;  /* 0x00000008650b7c24 */ /* 0x000fe2000f8e02ff */
[----:B------:R-:W-:Y:S01]  /*2460*/  @UP1 ULOP3.LUT UR40, UR40, 0x1, UR4, 0x78, !UPT ;  /* 0x0000000128281892 */ /* 0x000fe2000f8e7804 */
[----:B------:R-:W-:-:S04]  /*2470*/  IMAD.WIDE.U32 R104, R100, UR8, R4 ;  /* 0x0000000864687c25 */ /* 0x000fc8000f8e0004 */
[----:B------:R-:W-:Y:S02]  /*2480*/  IMAD R11, R100, UR9, R11 ;  /* 0x00000009640b7c24 */ /* 0x000fe4000f8e020b */
[----:B------:R-:W-:Y:S01]  /*2490*/  IMAD.MOV.U32 R0, RZ, RZ, -0x1 ;  /* 0xffffffffff007424 */ /* 0x000fe200078e00ff */
[----:B------:R-:W-:Y:S06]  /*24a0*/  @P0 BRA `(.L_x_32) ;  /* 0x0000004000040947 */ /* 0x000fec0003800000 */
[----:B-----5:R-:W-:Y:S01]  /*24b0*/  FSETP.NEU.AND P1, PT, R89, RZ, PT ;  /* 0x000000ff5900720b */ /* 0x020fe20003f2d000 */
[----:B------:R-:W-:Y:S01]  /*24c0*/  IMAD.IADD R4, R93, 0x1, -R3 ;  /* 0x000000015d047824 */ /* 0x000fe200078e0a03 */
[----:B------:R-:W-:Y:S01]  /*24d0*/  BSSY B0, `(.L_x_32) ;  /* 0x00003fe000007945 */ /* 0x000fe20003800000 */
[----:B------:R-:W-:Y:S02]  /*24e0*/  IMAD.IADD R3, R98, 0x1, -R7 ;  /* 0x0000000162037824 */ /* 0x000fe400078e0a07 */
[----:B------:R-:W-:Y:S01]  /*24f0*/  IMAD.IADD R115, R105, 0x1, R11 ;  /* 0x0000000169737824 */ /* 0x000fe200078e020b */
[----:B------:R-:W-:-:S04]  /*2500*/  ISETP.GT.AND P0, PT, R4, RZ, PT ;  /* 0x000000ff0400720c */ /* 0x000fc80003f04270 */
[----:B------:R-:W-:-:S03]  /*2510*/  ISETP.GT.AND P3, PT, R3, RZ, P0 ;  /* 0x000000ff0300720c */ /* 0x000fc60000764270 */
[----:B------:R-:W-:Y:S10]  /*2520*/  @!P1 BRA `(.L_x_33) ;  /* 0x0000002c00289947 */ /* 0x000ff40003800000 */
[----:B------:R-:W0:Y:S01]  /*2530*/  LDC.64 R108, c[0x0][0x5b8] ;  /* 0x00016e00ff6c7b82 */ /* 0x000e220000000a00 */
[----:B------:R-:W-:-:S07]  /*2540*/  ULDC.64 UR4, c[0x0][0x5c0] ;  /* 0x0001700000047ab9 */ /* 0x000fce0000000a00 */
[----:B------:R-:W1:Y:S08]  /*2550*/  LDC.64 R110, c[0x0][0x5b0] ;  /* 0x00016c00ff6e7b82 */ /* 0x000e700000000a00 */
[----:B------:R-:W2:Y:S01]  /*2560*/  LDC.64 R112, c[0x0][0x5a8] ;  /* 0x00016a00ff707b82 */ /* 0x000ea20000000a00 */
[-C--:B0-----:R-:W-:Y:S02]  /*2570*/  IMAD R6, R13, R108.reuse, RZ ;  /* 0x0000006c0d067224 */ /* 0x081fe400078e02ff */
[----:B------:R-:W-:-:S04]  /*2580*/  IMAD.WIDE.U32 R106, R99, R108, R8 ;  /* 0x0000006c636a7225 */ /* 0x000fc800078e0008 */
[----:B------:R-:W-:Y:S02]  /*2590*/  IMAD R105, R99, R109, R6 ;  /* 0x0000006d63697224 */ /* 0x000fe400078e0206 */
[-C--:B-1----:R-:W-:Y:S02]  /*25a0*/  IMAD R5, R101, R110.reuse, RZ ;  /* 0x0000006e65057224 */ /* 0x082fe400078e02ff */
[----:B------:R-:W-:Y:S02]  /*25b0*/  IMAD.IADD R13, R107, 0x1, R105 ;  /* 0x000000016b0d7824 */ /* 0x000fe400078e0269 */
[----:B------:R-:W-:Y:S02]  /*25c0*/  IMAD.MOV.U32 R12, RZ, RZ, R106 ;  /* 0x000000ffff0c7224 */ /* 0x000fe400078e006a */
[C---:B------:R-:W-:Y:S02]  /*25d0*/  IMAD R109, R100.reuse, R111, R5 ;  /* 0x0000006f646d7224 */ /* 0x040fe400078e0205 */
[----:B------:R-:W-:-:S04]  /*25e0*/  IMAD.WIDE.U32 R6, R100, R110, R12 ;  /* 0x0000006e64067225 */ /* 0x000fc800078e000c */
[----:B------:R-:W-:Y:S01]  /*25f0*/  IMAD.IADD R5, R7, 0x1, R109 ;  /* 0x0000000107057824 */ /* 0x000fe200078e026d */
[----:B--2---:R-:W-:-:S04]  /*2600*/  LEA R14, P1, R6, R112, 0x1 ;  /* 0x00000070060e7211 */ /* 0x004fc800078208ff */
[----:B------:R-:W-:-:S05]  /*2610*/  LEA.HI.X R15, R6, R113, R5, 0x1, P1 ;  /* 0x00000071060f7211 */ /* 0x000fca00008f0c05 */
[----:B------:R0:W2:Y:S01]  /*2620*/  @P3 LDG.E.LTC128B.U16 R5, desc[UR36][R14.64] ;  /* 0x000000240e053981 */ /* 0x0000a2000c1e1520 */
[----:B------:R-:W-:Y:S01]  /*2630*/  IMAD.WIDE.U32 R6, R100, R110, R8 ;  /* 0x0000006e64067225 */ /* 0x000fe200078e0008 */
[----:B------:R-:W-:Y:S03]  /*2640*/  BSSY B1, `(.L_x_34) ;  /* 0x0000013000017945 */ /* 0x000fe60003800000 */
[----:B------:R-:W-:Y:S02]  /*2650*/  IMAD.IADD R7, R109, 0x1, R7 ;  /* 0x000000016d077824 */ /* 0x000fe400078e0207 */
[----:B------:R-:W-:Y:S01]  /*2660*/  IMAD.WIDE.U32 R20, R99, R108, R6 ;  /* 0x0000006c63147225 */ /* 0x000fe200078e0006 */
[----:B0-----:R-:W-:-:S03]  /*2670*/  SHF.L.U64.HI R15, R110, 0x3, R111 ;  /* 0x000000036e0f7819 */ /* 0x001fc6000001026f */
[----:B------:R-:W-:Y:S01]  /*2680*/  IMAD.IADD R7, R105, 0x1, R21 ;  /* 0x0000000169077824 */ /* 0x000fe200078e0215 */
[----:B------:R-:W-:Y:S01]  /*2690*/  LEA R6, P4, R20, R112, 0x1 ;  /* 0x0000007014067211 */ /* 0x000fe200078808ff */
[----:B------:R-:W-:-:S03]  /*26a0*/  IMAD.SHL.U32 R14, R110, 0x8, RZ ;  /* 0x000000086e0e7824 */ /* 0x000fc600078e00ff */
[----:B------:R-:W-:Y:S01]  /*26b0*/  LEA.HI.X R7, R20, R113, R7, 0x1, P4 ;  /* 0x0000007114077211 */ /* 0x000fe200020f0c07 */
[----:B--2---:R-:W-:-:S04]  /*26c0*/  IMAD.U32 R10, R5, 0x10000, RZ ;  /* 0x00010000050a7824 */ /* 0x004fc800078e00ff */
[----:B------:R-:W-:Y:S01]  /*26d0*/  FMUL R11, R10, R89 ;  /* 0x000000590a0b7220 */ /* 0x000fe20000400000 */
[----:B------:R-:W-:-:S03]  /*26e0*/  LEA R10, P1, R104, UR4, 0x1 ;  /* 0x00000004680a7c11 */ /* 0x000fc6000f8208ff */
[----:B------:R-:W-:Y:S01]  /*26f0*/  FFMA R24, R24, R88, R11 ;  /* 0x0000005818187223 */ /* 0x000fe2000000000b */
[----:B------:R-:W-:Y:S02]  /*2700*/  LEA.HI.X R11, R104, UR5, R115, 0x1, P1 ;  /* 0x00000005680b7c11 */ /* 0x000fe400088f0c73 */
[----:B------:R-:W-:Y:S02]  /*2710*/  ISETP.GT.AND P1, PT, R4, 0x1, PT ;  /* 0x000000010400780c */ /* 0x000fe40003f24270 */
[----:B------:R-:W-:Y:S02]  /*2720*/  F2FP.BF16.F32.PACK_AB R24, RZ, R24 ;  /* 0x00000018ff18723e */ /* 0x000fe400000010ff */
[----:B------:R-:W-:-:S03]  /*2730*/  ISETP.GT.AND P2, PT, R3, RZ, P1 ;  /* 0x000000ff0300720c */ /* 0x000fc60000f44270 */
[----:B------:R0:W-:Y:S10]  /*2740*/  @P3 STG.E.U16 desc[UR36][R10.64], R24 ;  /* 0x000000180a003986 */ /* 0x0001f4000c101524 */
[----:B------:R-:W-:Y:S05]  /*2750*/  @!P2 BRA `(.L_x_35) ;  /* 0x000000000004a947 */ /* 0x000fea0003800000 */
[----:B------:R1:W5:Y:S02]  /*2760*/  LDG.E.LTC128B.U16 R5, desc[UR36][R6.64+0x2] ;  /* 0x0000022406057981 */ /* 0x000364000c1e1520 */
.L_x_35:
[----:B------:R-:W-:Y:S05]  /*2770*/  BSYNC B1 ;  /* 0x0000000000017941 */ /* 0x000fea0003800000 */
.L_x_34:
[----:B-----5:R-:W-:Y:S01]  /*2780*/  IMAD.U32 R12, R5, 0x10000, RZ ;  /* 0x00010000050c7824 */ /* 0x020fe200078e00ff */
[----:B------:R-:W-:Y:S01]  /*2790*/  ISETP.GT.AND P0, PT, R3, 0x8, P0 ;  /* 0x000000080300780c */ /* 0x000fe20000704270 */
[----:B------:R-:W-:Y:S01]  /*27a0*/  IMAD.WIDE.U32 R20, R100, R110, R14 ;  /* 0x0000006e64147225 */ /* 0x000fe200078e000e */
[----:B0-----:R-:W-:-:S03]  /*27b0*/  PRMT R24, R5, 0x7610, R24 ;  /* 0x0000761005187816 */ /* 0x001fc60000000018 */
[----:B------:R-:W-:Y:S01]  /*27c0*/  FMUL R12, R12, R89 ;  /* 0x000000590c0c7220 */ /* 0x000fe20000400000 */
[----:B------:R-:W-:Y:S01]  /*27d0*/  IMAD.IADD R109, R109, 0x1, R21 ;  /* 0x000000016d6d7824 */ /* 0x000fe200078e0215 */
[----:B------:R-:W-:Y:S02]  /*27e0*/  IADD3 R106, P3, R106, R20, RZ ;  /* 0x000000146a6a7210 */ /* 0x000fe40007f7e0ff */
[----:B------:R-:W-:-:S03]  /*27f0*/  FFMA R12, R25, R88, R12 ;  /* 0x00000058190c7223 */ /* 0x000fc6000000000c */
[----:B------:R-:W-:Y:S02]  /*2800*/  IMAD.X R13, R109, 0x1, R13, P3 ;  /* 0x000000016d0d7824 */ /* 0x000fe400018e060d */
[----:B------:R-:W-:Y:S02]  /*2810*/  F2FP.BF16.F32.PACK_AB R12, RZ, R12 ;  /* 0x0000000cff0c723e */ /* 0x000fe400000010ff */
[----:B------:R-:W-:Y:S02]  /*2820*/  LEA R14, P3, R106, R112, 0x1 ;  /* 0x000000706a0e7211 */ /* 0x000fe400078608ff */
[----:B------:R-:W-:Y:S02]  /*2830*/  PRMT R21, R12, 0x7610, R21 ;  /* 0x000076100c157816 */ /* 0x000fe40000000015 */
[----:B------:R-:W-:-:S03]  /*2840*/  LEA.HI.X R15, R106, R113, R13, 0x1, P3 ;  /* 0x000000716a0f7211 */ /* 0x000fc600018f0c0d */
[----:B------:R0:W-:Y:S04]  /*2850*/  @P2 STG.E.U16 desc[UR36][R10.64+0x2], R21 ;  /* 0x000002150a002986 */ /* 0x0001e8000c101524 */
[----:B------:R-:W2:Y:S01]  /*2860*/  @P0 LDG.E.LTC128B.U16 R24, desc[UR36][R14.64] ;  /* 0x000000240e180981 */ /* 0x000ea2000c1e1520 */
[----:B------:R-:W-:Y:S01]  /*2870*/  IADD3 R20, P2, R8, R20, RZ ;  /* 0x0000001408147210 */ /* 0x000fe20007f5e0ff */
[----:B------:R-:W-:Y:S01]  /*2880*/  BSSY B1, `(.L_x_36) ;  /* 0x0000011000017945 */ /* 0x000fe20003800000 */
[C---:B------:R-:W-:Y:S02]  /*2890*/  SHF.L.U64.HI R13, R90.reuse, 0x1, R91 ;  /* 0x000000015a0d7819 */ /* 0x040fe4000001025b */
[----:B------:R-:W-:Y:S01]  /*28a0*/  ISETP.GT.AND P1, PT, R3, 0x8, P1 ;  /* 0x000000080300780c */ /* 0x000fe20000f24270 */
[----:B0-----:R-:W-:Y:S01]  /*28b0*/  IMAD.X R21, R9, 0x1, R109, P2 ;  /* 0x0000000109157824 */ /* 0x001fe200010e066d */
[----:B------:R-:W-:Y:S01]  /*28c0*/  LEA R12, P2, R90, R10, 0x1 ;  /* 0x0000000a5a0c7211 */ /* 0x000fe200078408ff */
[----:B------:R-:W-:-:S04]  /*28d0*/  IMAD.WIDE.U32 R20, R99, R108, R20 ;  /* 0x0000006c63147225 */ /* 0x000fc800078e0014 */
[----:B------:R-:W-:Y:S02]  /*28e0*/  IMAD.X R13, R13, 0x1, R11, P2 ;  /* 0x000000010d0d7824 */ /* 0x000fe400010e060b */
[----:B------:R-:W-:Y:S02]  /*28f0*/  IMAD.IADD R9, R105, 0x1, R21 ;  /* 0x0000000169097824 */ /* 0x000fe400078e0215 */
[----:B--2---:R-:W-:-:S04]  /*2900*/  IMAD.U32 R8, R24, 0x10000, RZ ;  /* 0x0001000018087824 */ /* 0x004fc800078e00ff */
[----:B------:R-:W-:Y:S01]  /*2910*/  FMUL R5, R8, R89 ;  /* 0x0000005908057220 */ /* 0x000fe20000400000 */
[----:B------:R-:W-:-:S03]  /*2920*/  LEA R8, P3, R20, R112, 0x1 ;  /* 0x0000007014087211 */ /* 0x000fc600078608ff */
[----:B------:R-:W-:Y:S01]  /*2930*/  FFMA R5, R26, R88, R5 ;  /* 0x000000581a057223 */ /* 0x000fe20000000005 */
[----:B------:R-:W-:-:S04]  /*2940*/  LEA.HI.X R9, R20, R113, R9, 0x1, P3 ;  /* 0x0000007114097211 */ /* 0x000fc800018f0c09 */
[----:B------:R-:W-:-:S05]  /*2950*/  F2FP.BF16.F32.PACK_AB R5, RZ, R5 ;  /* 0x00000005ff05723e */ /* 0x000fca00000010ff */
[----:B------:R0:W-:Y:S01]  /*2960*/  @P0 STG.E.U16 desc[UR36][R12.64], R5 ;  /* 0x000000050c000986 */ /* 0x0001e2000c101524 */
[----:B------:R-:W-:Y:S05]  /*2970*/  @!P1 BRA `(.L_x_37) ;  /* 0x0000000000049947 */ /* 0x000fea0003800000 */
[----:B------:R2:W5:Y:S02]  /*2980*/  LDG.E.LTC128B.U16 R24, desc[UR36][R8.64+0x2] ;  /* 0x0000022408187981 */ /* 0x000564000c1e1520 */
.L_x_37:
[----:B------:R-:W-:Y:S05]  /*2990*/  BSYNC B1 ;  /* 0x0000000000017941 */ /* 0x000fea0003800000 */
.L_x_36:
[----:B-----5:R-:W-:Y:S01]  /*29a0*/  IMAD.U32 R14, R24, 0x10000, RZ ;  /* 0x00010000180e7824 */ /* 0x020fe200078e00ff */
[----:B------:R-:W-:Y:S01]  /*29b0*/  ISETP.GT.AND P0, PT, R4, 0x8, PT ;  /* 0x000000080400780c */ /* 0x000fe20003f04270 */
[----:B------:R-:W-:Y:S02]  /*29c0*/  BSSY B1, `(.L_x_38) ;  /* 0x0000008000017945 */ /* 0x000fe40003800000 */
[----:B------:R-:W-:Y:S01]  /*29d0*/  FMUL R14, R14, R89 ;  /* 0x000000590e0e7220 */ /* 0x000fe20000400000 */
[----:B------:R-:W-:-:S03]  /*29e0*/  ISETP.GT.AND P2, PT, R3, RZ, P0 ;  /* 0x000000ff0300720c */ /* 0x000fc60000744270 */
[----:B------:R-:W-:-:S05]  /*29f0*/  FFMA R14, R27, R88, R14 ;  /* 0x000000581b0e7223 */ /* 0x000fca000000000e */
[----:B------:R-:W-:-:S05]  /*2a00*/  F2FP.BF16.F32.PACK_AB R14, RZ, R14 ;  /* 0x0000000eff0e723e */ /* 0x000fca00000010ff */
[----:B------:R3:W-:Y:S01]  /*2a10*/  @P1 STG.E.U16 desc[UR36][R12.64+0x2], R14 ;  /* 0x0000020e0c001986 */ /* 0x0007e2000c101524 */
[----:B------:R-:W-:Y:S05]  /*2a20*/  @!P2 BRA `(.L_x_39) ;  /* 0x000000000004a947 */ /* 0x000fea0003800000 */
[----:B------:R4:W5:Y:S02]  /*2a30*/  LDG.E.LTC128B.U16 R24, desc[UR36][R6.64+0x10] ;  /* 0x0000102406187981 */ /* 0x000964000c1e1520 */
.L_x_39:
[----:B------:R-:W-:Y:S05]  /*2a40*/  BSYNC B1 ;  /* 0x0000000000017941 */ /* 0x000fea0003800000 */
.L_x_38:
[----:B---3-5:R-:W-:Y:S01]  /*2a50*/  IMAD.U32 R14, R24, 0x10000, RZ ;  /* 0x00010000180e7824 */ /* 0x028fe200078e00ff */
[----:B------:R-:W-:Y:S01]  /*2a60*/  ISETP.GT.AND P1, PT, R4, 0x9, PT ;  /* 0x000000090400780c */ /* 0x000fe20003f24270 */
[----:B------:R-:W-:Y:S02]  /*2a70*/  BSSY B1, `(.L_x_40) ;  /* 0x0000008000017945 */ /* 0x000fe40003800000 */
[----:B0-----:R-:W-:Y:S01]  /*2a80*/  FMUL R5, R14, R89 ;  /* 0x000000590e057220 */ /* 0x001fe20000400000 */
[----:B------:R-:W-:-:S03]  /*2a90*/  ISETP.GT.AND P3, PT, R3, RZ, P1 ;  /* 0x000000ff0300720c */ /* 0x000fc60000f64270 */
[----:B------:R-:W-:-:S05]  /*2aa0*/  FFMA R5, R28, R88, R5 ;  /* 0x000000581c057223 */ /* 0x000fca0000000005 */
[----:B------:R-:W-:-:S05]  /*2ab0*/  F2FP.BF16.F32.PACK_AB R5, RZ, R5 ;  /* 0x00000005ff05723e */ /* 0x000fca00000010ff */
[----:B------:R0:W-:Y:S01]  /*2ac0*/  @P2 STG.E.U16 desc[UR36][R10.64+0x10], R5 ;  /* 0x000010050a002986 */ /* 0x0001e2000c101524 */
[----:B------:R-:W-:Y:S05]  /*2ad0*/  @!P3 BRA `(.L_x_41) ;  /* 0x000000000004b947 */ /* 0x000fea0003800000 */
[----:B------:R3:W5:Y:S02]  /*2ae0*/  LDG.E.LTC128B.U16 R24, desc[UR36][R6.64+0x12] ;  /* 0x0000122406187981 */ /* 0x000764000c1e1520 */
.L_x_41:
[----:B------:R-:W-:Y:S05]  /*2af0*/  BSYNC B1 ;  /* 0x0000000000017941 */ /* 0x000fea0003800000 */
.L_x_40:
[----:B-----5:R-:W-:Y:S01]  /*2b00*/  IMAD.U32 R14, R24, 0x10000, RZ ;  /* 0x00010000180e7824 */ /* 0x020fe200078e00ff */
[----:B------:R-:W-:Y:S01]  /*2b10*/  ISETP.GT.AND P0, PT, R3, 0x8, P0 ;  /* 0x000000080300780c */ /* 0x000fe20000704270 */
[----:B------:R-:W-:Y:S02]  /*2b20*/  BSSY B1, `(.L_x_42) ;  /* 0x0000007000017945 */ /* 0x000fe40003800000 */
[----:B------:R-:W-:-:S04]  /*2b30*/  FMUL R14, R14, R89 ;  /* 0x000000590e0e7220 */ /* 0x000fc80000400000 */
[----:B------:R-:W-:-:S05]  /*2b40*/  FFMA R14, R29, R88, R14 ;  /* 0x000000581d0e7223 */ /* 0x000fca000000000e */
[----:B------:R-:W-:-:S05]  /*2b50*/  F2FP.BF16.F32.PACK_AB R14, RZ, R14 ;  /* 0x0000000eff0e723e */ /* 0x000fca00000010ff */
[----:B------:R0:W-:Y:S01]  /*2b60*/  @P3 STG.E.U16 desc[UR36][R10.64+0x12], R14 ;  /* 0x0000120e0a003986 */ /* 0x0001e2000c101524 */
[----:B------:R-:W-:Y:S05]  /*2b70*/  @!P0 BRA `(.L_x_43) ;  /* 0x0000000000048947 */ /* 0x000fea0003800000 */
[----:B------:R0:W5:Y:S02]  /*2b80*/  LDG.E.LTC128B.U16 R24, desc[UR36][R8.64+0x10] ;  /* 0x0000102408187981 */ /* 0x000164000c1e1520 */
.L_x_43:
[----:B------:R-:W-:Y:S05]  /*2b90*/  BSYNC B1 ;  /* 0x0000000000017941 */ /* 0x000fea0003800000 */
.L_x_42:
[----:B0----5:R-:W-:Y:S01]  /*2ba0*/  IMAD.U32 R14, R24, 0x10000, RZ ;  /* 0x00010000180e7824 */ /* 0x021fe200078e00ff */
        /* <DEDUP_REMOVED lines=8> */
.L_x_45:
[----:B------:R-:W-:Y:S05]  /*2c30*/  BSYNC B1 ;  /* 0x0000000000017941 */ /* 0x000fea0003800000 */
.L_x_44:
        /* <DEDUP_REMOVED lines=10> */
.L_x_47:
[----:B------:R-:W-:Y:S05]  /*2ce0*/  BSYNC B1 ;  /* 0x0000000000017941 */ /* 0x000fea0003800000 */
.L_x_46:
[----:B0----5:R-:W-:Y:S01]  /*2cf0*/  IMAD.U32 R14, R24, 0x10000, RZ ;  /* 0x00010000180e7824 */ /* 0x021fe200078e00ff */
        /* <DEDUP_REMOVED lines=9> */
.L_x_49:
[----:B------:R-:W-:Y:S05]  /*2d90*/  BSYNC B1 ;  /* 0x0000000000017941 */ /* 0x000fea0003800000 */
.L_x_48:
        /* <DEDUP_REMOVED lines=9> */
.L_x_51:
[----:B------:R-:W-:Y:S05]  /*2e30*/  BSYNC B1 ;  /* 0x0000000000017941 */ /* 0x000fea0003800000 */
.L_x_50:
        /* <DEDUP_REMOVED lines=9> */
.L_x_53:
[----:B------:R-:W-:Y:S05]  /*2ed0*/  BSYNC B1 ;  /* 0x0000000000017941 */ /* 0x000fea0003800000 */
.L_x_52:
        /* <DEDUP_REMOVED lines=10> */
.L_x_55:
[----:B------:R-:W-:Y:S05]  /*2f80*/  BSYNC B1 ;  /* 0x0000000000017941 */ /* 0x000fea0003800000 */
.L_x_54:
        /* <DEDUP_REMOVED lines=10> */
.L_x_57:
[----:B------:R-:W-:Y:S05]  /*3030*/  BSYNC B1 ;  /* 0x0000000000017941 */ /* 0x000fea0003800000 */
.L_x_56:
        /* <DEDUP_REMOVED lines=9> */
.L_x_59:
[----:B------:R-:W-:Y:S05]  /*30d0*/  BSYNC B1 ;  /* 0x0000000000017941 */ /* 0x000fea0003800000 */
.L_x_58:
        /* <DEDUP_REMOVED lines=9> */
.L_x_61:
[----:B------:R-:W-:Y:S05]  /*3170*/  BSYNC B1 ;  /* 0x0000000000017941 */ /* 0x000fea0003800000 */
.L_x_60:
        /* <DEDUP_REMOVED lines=10> */
.L_x_63:
[----:B------:R-:W-:Y:S05]  /*3220*/  BSYNC B1 ;  /* 0x0000000000017941 */ /* 0x000fea0003800000 */
.L_x_62:
        /* <DEDUP_REMOVED lines=10> */
.L_x_65:
[----:B------:R-:W-:Y:S05]  /*32d0*/  BSYNC B1 ;  /* 0x0000000000017941 */ /* 0x000fea0003800000 */
.L_x_64:
        /* <DEDUP_REMOVED lines=9> */
.L_x_67:
[----:B------:R-:W-:Y:S05]  /*3370*/  BSYNC B1 ;  /* 0x0000000000017941 */ /* 0x000fea0003800000 */
.L_x_66:
        /* <DEDUP_REMOVED lines=9> */
.L_x_69:
[----:B------:R-:W-:Y:S05]  /*3410*/  BSYNC B1 ;  /* 0x0000000000017941 */ /* 0x000fea0003800000 */
.L_x_68:
        /* <DEDUP_REMOVED lines=10> */
.L_x_71:
[----:B------:R-:W-:Y:S05]  /*34c0*/  BSYNC B1 ;  /* 0x0000000000017941 */ /* 0x000fea0003800000 */
.L_x_70:
        /* <DEDUP_REMOVED lines=10> */
.L_x_73:
[----:B------:R-:W-:Y:S05]  /*3570*/  BSYNC B1 ;  /* 0x0000000000017941 */ /* 0x000fea0003800000 */
.L_x_72:
        /* <DEDUP_REMOVED lines=9> */
.L_x_75:
[----:B------:R-:W-:Y:S05]  /*3610*/  BSYNC B1 ;  /* 0x0000000000017941 */ /* 0x000fea0003800000 */
.L_x_74:
        /* <DEDUP_REMOVED lines=9> */
.L_x_77:
[----:B------:R-:W-:Y:S05]  /*36b0*/  BSYNC B1 ;  /* 0x0000000000017941 */ /* 0x000fea0003800000 */
.L_x_76:
        /* <DEDUP_REMOVED lines=10> */
.L_x_79:
[----:B------:R-:W-:Y:S05]  /*3760*/  BSYNC B1 ;  /* 0x0000000000017941 */ /* 0x000fea0003800000 */
.L_x_78:
        /* <DEDUP_REMOVED lines=10> */
.L_x_81:
[----:B------:R-:W-:Y:S05]  /*3810*/  BSYNC B1 ;  /* 0x0000000000017941 */ /* 0x000fea0003800000 */
.L_x_80:
        /* <DEDUP_REMOVED lines=9> */
.L_x_83:
[----:B------:R-:W-:Y:S05]  /*38b0*/  BSYNC B1 ;  /* 0x0000000000017941 */ /* 0x000fea0003800000 */
.L_x_82:
        /* <DEDUP_REMOVED lines=9> */
.L_x_85:
[----:B------:R-:W-:Y:S05]  /*3950*/  BSYNC B1 ;  /* 0x0000000000017941 */ /* 0x000fea0003800000 */
.L_x_84:
        /* <DEDUP_REMOVED lines=10> */
.L_x_87:
[----:B------:R-:W-:Y:S05]  /*3a00*/  BSYNC B1 ;  /* 0x0000000000017941 */ /* 0x000fea0003800000 */
.L_x_86:
        /* <DEDUP_REMOVED lines=10> */
.L_x_89:
[----:B------:R-:W-:Y:S05]  /*3ab0*/  BSYNC B1 ;  /* 0x0000000000017941 */ /* 0x000fea0003800000 */
.L_x_88:
        /* <DEDUP_REMOVED lines=9> */
.L_x_91:
[----:B------:R-:W-:Y:S05]  /*3b50*/  BSYNC B1 ;  /* 0x0000000000017941 */ /* 0x000fea0003800000 */
.L_x_90:
        /* <DEDUP_REMOVED lines=9> */
.L_x_93:
[----:B------:R-:W-:Y:S05]  /*3bf0*/  BSYNC B1 ;  /* 0x0000000000017941 */ /* 0x000fea0003800000 */
.L_x_92:
        /* <DEDUP_REMOVED lines=10> */
.L_x_95:
[----:B------:R-:W-:Y:S05]  /*3ca0*/  BSYNC B1 ;  /* 0x0000000000017941 */ /* 0x000fea0003800000 */
.L_x_94:
        /* <DEDUP_REMOVED lines=10> */
.L_x_97:
[----:B------:R-:W-:Y:S05]  /*3d50*/  BSYNC B1 ;  /* 0x0000000000017941 */ /* 0x000fea0003800000 */
.L_x_96:
        /* <DEDUP_REMOVED lines=9> */
.L_x_99:
[----:B------:R-:W-:Y:S05]  /*3df0*/  BSYNC B1 ;  /* 0x0000000000017941 */ /* 0x000fea0003800000 */
.L_x_98:
        /* <DEDUP_REMOVED lines=9> */
.L_x_101:
[----:B------:R-:W-:Y:S05]  /*3e90*/  BSYNC B1 ;  /* 0x0000000000017941 */ /* 0x000fea0003800000 */
.L_x_100:
        /* <DEDUP_REMOVED lines=10> */
.L_x_103:
[----:B------:R-:W-:Y:S05]  /*3f40*/  BSYNC B1 ;  /* 0x0000000000017941 */ /* 0x000fea0003800000 */
.L_x_102:
        /* <DEDUP_REMOVED lines=10> */
.L_x_105:
[----:B------:R-:W-:Y:S05]  /*3ff0*/  BSYNC B1 ;  /* 0x0000000000017941 */ /* 0x000fea0003800000 */
.L_x_104:
        /* <DEDUP_REMOVED lines=9> */
.L_x_107:
[----:B------:R-:W-:Y:S05]  /*4090*/  BSYNC B1 ;  /* 0x0000000000017941 */ /* 0x000fea0003800000 */
.L_x_106:
        /* <DEDUP_REMOVED lines=9> */
.L_x_109:
[----:B------:R-:W-:Y:S05]  /*4130*/  BSYNC B1 ;  /* 0x0000000000017941 */ /* 0x000fea0003800000 */
.L_x_108:
        /* <DEDUP_REMOVED lines=10> */
.L_x_111:
[----:B------:R-:W-:Y:S05]  /*41e0*/  BSYNC B1 ;  /* 0x0000000000017941 */ /* 0x000fea0003800000 */
.L_x_110:
        /* <DEDUP_REMOVED lines=10> */
.L_x_113:
[----:B------:R-:W-:Y:S05]  /*4290*/  BSYNC B1 ;  /* 0x0000000000017941 */ /* 0x000fea0003800000 */
.L_x_112:
        /* <DEDUP_REMOVED lines=9> */
.L_x_115:
[----:B------:R-:W-:Y:S05]  /*4330*/  BSYNC B1 ;  /* 0x0000000000017941 */ /* 0x000fea0003800000 */
.L_x_114:
        /* <DEDUP_REMOVED lines=9> */
.L_x_117:
[----:B------:R-:W-:Y:S05]  /*43d0*/  BSYNC B1 ;  /* 0x0000000000017941 */ /* 0x000fea0003800000 */
.L_x_116:
        /* <DEDUP_REMOVED lines=10> */
.L_x_119:
[----:B------:R-:W-:Y:S05]  /*4480*/  BSYNC B1 ;  /* 0x0000000000017941 */ /* 0x000fea0003800000 */
.L_x_118:
        /* <DEDUP_REMOVED lines=10> */
.L_x_121:
[----:B------:R-:W-:Y:S05]  /*4530*/  BSYNC B1 ;  /* 0x0000000000017941 */ /* 0x000fea0003800000 */
.L_x_120:
        /* <DEDUP_REMOVED lines=9> */
.L_x_123:
[----:B------:R-:W-:Y:S05]  /*45d0*/  BSYNC B1 ;  /* 0x0000000000017941 */ /* 0x000fea0003800000 */
.L_x_122:
        /* <DEDUP_REMOVED lines=9> */
.L_x_125:
[----:B------:R-:W-:Y:S05]  /*4670*/  BSYNC B1 ;  /* 0x0000000000017941 */ /* 0x000fea0003800000 */
.L_x_124:
        /* <DEDUP_REMOVED lines=10> */
.L_x_127:
[----:B------:R-:W-:Y:S05]  /*4720*/  BSYNC B1 ;  /* 0x0000000000017941 */ /* 0x000fea0003800000 */
.L_x_126:
        /* <DEDUP_REMOVED lines=10> */
.L_x_129:
[----:B------:R-:W-:Y:S05]  /*47d0*/  BSYNC B1 ;  /* 0x0000000000017941 */ /* 0x000fea0003800000 */
.L_x_128:
        /* <DEDUP_REMOVED lines=9> */
.L_x_131:
[----:B------:R-:W-:Y:S05]  /*4870*/  BSYNC B1 ;  /* 0x0000000000017941 */ /* 0x000fea0003800000 */
.L_x_130:
        /* <DEDUP_REMOVED lines=9> */
.L_x_133:
[----:B------:R-:W-:Y:S05]  /*4910*/  BSYNC B1 ;  /* 0x0000000000017941 */ /* 0x000fea0003800000 */
.L_x_132:
        /* <DEDUP_REMOVED lines=10> */
.L_x_135:
[----:B------:R-:W-:Y:S05]  /*49c0*/  BSYNC B1 ;  /* 0x0000000000017941 */ /* 0x000fea0003800000 */
.L_x_134:
        /* <DEDUP_REMOVED lines=10> */
.L_x_137:
[----:B------:R-:W-:Y:S05]  /*4a70*/  BSYNC B1 ;  /* 0x0000000000017941 */ /* 0x000fea0003800000 */
.L_x_136:
        /* <DEDUP_REMOVED lines=9> */
.L_x_139:
[----:B------:R-:W-:Y:S05]  /*4b10*/  BSYNC B1 ;  /* 0x0000000000017941 */ /* 0x000fea0003800000 */
.L_x_138:
        /* <DEDUP_REMOVED lines=9> */
.L_x_141:
[----:B------:R-:W-:Y:S05]  /*4bb0*/  BSYNC B1 ;  /* 0x0000000000017941 */ /* 0x000fea0003800000 */
.L_x_140:
        /* <DEDUP_REMOVED lines=10> */
.L_x_143:
[----:B------:R-:W-:Y:S05]  /*4c60*/  BSYNC B1 ;  /* 0x0000000000017941 */ /* 0x000fea0003800000 */
.L_x_142:
        /* <DEDUP_REMOVED lines=10> */
.L_x_145:
[----:B------:R-:W-:Y:S05]  /*4d10*/  BSYNC B1 ;  /* 0x0000000000017941 */ /* 0x000fea0003800000 */
.L_x_144:
        /* <DEDUP_REMOVED lines=9> */
.L_x_147:
[----:B------:R-:W-:Y:S05]  /*4db0*/  BSYNC B1 ;  /* 0x0000000000017941 */ /* 0x000fea0003800000 */
.L_x_146:
        /* <DEDUP_REMOVED lines=9> */
.L_x_149:
[----:B------:R-:W-:Y:S05]  /*4e50*/  BSYNC B1 ;  /* 0x0000000000017941 */ /* 0x000fea0003800000 */
.L_x_148:
        /* <DEDUP_REMOVED lines=10> */
.L_x_151:
[----:B------:R-:W-:Y:S05]  /*4f00*/  BSYNC B1 ;  /* 0x0000000000017941 */ /* 0x000fea0003800000 */
.L_x_150:
[----:B0----5:R-:W-:Y:S01]  /*4f10*/  IMAD.U32 R14, R24, 0x10000, RZ ;  /* 0x00010000180e7824 */ /* 0x021fe200078e00ff */
[----:B------:R-:W-:Y:S01]  /*4f20*/  ISETP.GT.AND P1, PT, R4, 0x79, PT ;  /* 0x000000790400780c */ /* 0x000fe20003f24270 */
[----:B------:R-:W-:Y:S01]  /*4f30*/  @P2 IMAD.MOV.U32 R4, RZ, RZ, R10 ;  /* 0x000000ffff042224 */ /* 0x000fe200078e000a */
[----:B------:R-:W-:Y:S01]  /*4f40*/  BSSY B1, `(.L_x_152) ;  /* 0x000000a000017945 */ /* 0x000fe20003800000 */
[----:B------:R-:W-:Y:S01]  /*4f50*/  FMUL R5, R14, R89 ;  /* 0x000000590e057220 */ /* 0x000fe20000400000 */
[----:B------:R-:W-:-:S03]  /*4f60*/  ISETP.GT.AND P3, PT, R3, RZ, P1 ;  /* 0x000000ff0300720c */ /* 0x000fc60000f64270 */
[----:B------:R-:W-:-:S05]  /*4f70*/  FFMA R5, R84, R88, R5 ;  /* 0x0000005854057223 */ /* 0x000fca0000000005 */
[----:B------:R-:W-:-:S04]  /*4f80*/  F2FP.BF16.F32.PACK_AB R5, RZ, R5 ;  /* 0x00000005ff05723e */ /* 0x000fc800000010ff */
[----:B------:R-:W-:Y:S01]  /*4f90*/  PRMT R14, R5, 0x7610, R14 ;  /* 0x00007610050e7816 */ /* 0x000fe2000000000e */
[----:B------:R-:W-:-:S05]  /*4fa0*/  @P2 IMAD.MOV.U32 R5, RZ, RZ, R11 ;  /* 0x000000ffff052224 */ /* 0x000fca00078e000b */
[----:B------:R0:W-:Y:S01]  /*4fb0*/  @P2 STG.E.U16 desc[UR36][R4.64+0xf0], R14 ;  /* 0x0000f00e04002986 */ /* 0x0001e2000c101524 */
[----:B------:R-:W-:Y:S05]  /*4fc0*/  @!P3 BRA `(.L_x_153) ;  /* 0x000000000004b947 */ /* 0x000fea0003800000 */
[----:B------:R0:W5:Y:S02]  /*4fd0*/  LDG.E.LTC128B.U16 R24, desc[UR36][R6.64+0xf2] ;  /* 0x0000f22406187981 */ /* 0x000164000c1e1520 */
.L_x_153:
[----:B------:R-:W-:Y:S05]  /*4fe0*/  BSYNC B1 ;  /* 0x0000000000017941 */ /* 0x000fea0003800000 */
.L_x_152:
        /* <DEDUP_REMOVED lines=9> */
.L_x_155:
[----:B------:R-:W-:Y:S05]  /*5080*/  BSYNC B1 ;  /* 0x0000000000017941 */ /* 0x000fea0003800000 */
.L_x_154:
[----:B0----5:R-:W-:Y:S01]  /*5090*/  IMAD.U32 R4, R24, 0x10000, RZ ;  /* 0x0001000018047824 */ /* 0x021fe200078e00ff */
[----:B------:R-:W-:Y:S01]  /*50a0*/  ISETP.GT.AND P1, PT, R3, 0x8, P1 ;  /* 0x000000080300780c */ /* 0x000fe20000f24270 */
[----:B------:R-:W-:Y:S02]  /*50b0*/  BSSY B1, `(.L_x_156) ;  /* 0x000000a000017945 */ /* 0x000fe40003800000 */
[----:B------:R-:W-:Y:S01]  /*50c0*/  FMUL R5, R4, R89 ;  /* 0x0000005904057220 */ /* 0x000fe20000400000 */
[----:B------:R-:W-:-:S03]  /*50d0*/  @P0 IMAD.MOV.U32 R4, RZ, RZ, R12 ;  /* 0x000000ffff040224 */ /* 0x000fc600078e000c */
[----:B------:R-:W-:-:S05]  /*50e0*/  FFMA R5, R86, R88, R5 ;  /* 0x0000005856057223 */ /* 0x000fca0000000005 */
[----:B------:R-:W-:-:S04]  /*50f0*/  F2FP.BF16.F32.PACK_AB R5, RZ, R5 ;  /* 0x00000005ff05723e */ /* 0x000fc800000010ff */
[----:B-1-34-:R-:W-:Y:S01]  /*5100*/  PRMT R6, R5, 0x7610, R6 ;  /* 0x0000761005067816 */ /* 0x01afe20000000006 */
[----:B------:R-:W-:-:S05]  /*5110*/  @P0 IMAD.MOV.U32 R5, RZ, RZ, R13 ;  /* 0x000000ffff050224 */ /* 0x000fca00078e000d */
[----:B------:R0:W-:Y:S01]  /*5120*/  @P0 STG.E.U16 desc[UR36][R4.64+0xf0], R6 ;  /* 0x0000f00604000986 */ /* 0x0001e2000c101524 */
[----:B------:R-:W-:Y:S05]  /*5130*/  @!P1 BRA `(.L_x_157) ;  /* 0x0000000000049947 */ /* 0x000fea0003800000 */
[----:B------:R1:W5:Y:S02]  /*5140*/  LDG.E.LTC128B.U16 R24, desc[UR36][R8.64+0xf2] ;  /* 0x0000f22408187981 */ /* 0x000364000c1e1520 */
.L_x_157:
[----:B------:R-:W-:Y:S05]  /*5150*/  BSYNC B1 ;  /* 0x0000000000017941 */ /* 0x000fea0003800000 */
.L_x_156:
[----:B------:R-:W-:Y:S05]  /*5160*/  @!P1 BRA `(.L_x_158) ;  /* 0x0000001000d09947 */ /* 0x000fea0003800000 */
[----:B-----5:R-:W-:-:S04]  /*5170*/  IMAD.U32 R24, R24, 0x10000, RZ ;  /* 0x0001000018187824 */ /* 0x020fc800078e00ff */
[----:B------:R-:W-:-:S04]  /*5180*/  FMUL R24, R24, R89 ;  /* 0x0000005918187220 */ /* 0x000fc80000400000 */
[----:B------:R-:W-:-:S05]  /*5190*/  FFMA R24, R87, R88, R24 ;  /* 0x0000005857187223 */ /* 0x000fca0000000018 */
[----:B------:R-:W-:-:S05]  /*51a0*/  F2FP.BF16.F32.PACK_AB R24, RZ, R24 ;  /* 0x00000018ff18723e */ /* 0x000fca00000010ff */
[----:B------:R3:W-:Y:S01]  /*51b0*/  STG.E.U16 desc[UR36][R12.64+0xf2], R24 ;  /* 0x0000f2180c007986 */ /* 0x0007e2000c101524 */
[----:B------:R-:W-:Y:S05]  /*51c0*/  BRA `(.L_x_158) ;  /* 0x0000001000b87947 */ /* 0x000fea0003800000 */
.L_x_33:
[----:B------:R-:W-:Y:S01]  /*51d0*/  ISETP.GT.AND P2, PT, R4, 0x1, PT ;  /* 0x000000010400780c */ /* 0x000fe20003f44270 */
[----:B------:R-:W-:Y:S01]  /*51e0*/  ULDC.64 UR4, c[0x0][0x5c0] ;  /* 0x0001700000047ab9 */ /* 0x000fe20000000a00 */
[-C--:B------:R-:W-:Y:S01]  /*51f0*/  FMUL R24, R24, R88.reuse ;  /* 0x0000005818187220 */ /* 0x080fe20000400000 */
[-C--:B------:R-:W-:Y:S01]  /*5200*/  FMUL R25, R25, R88.reuse ;  /* 0x0000005819197220 */ /* 0x080fe20000400000 */
[----:B------:R-:W-:Y:S01]  /*5210*/  ISETP.GT.AND P1, PT, R3, RZ, P2 ;  /* 0x000000ff0300720c */ /* 0x000fe20001724270 */
[-C--:B------:R-:W-:Y:S01]  /*5220*/  FMUL R26, R26, R88.reuse ;  /* 0x000000581a1a7220 */ /* 0x080fe20000400000 */
[----:B------:R-:W-:Y:S01]  /*5230*/  LEA R6, P4, R104, UR4, 0x1 ;  /* 0x0000000468067c11 */ /* 0x000fe2000f8808ff */
[----:B------:R-:W-:Y:S01]  /*5240*/  FMUL R27, R27, R88 ;  /* 0x000000581b1b7220 */ /* 0x000fe20000400000 */
[----:B------:R-:W-:Y:S01]  /*5250*/  F2FP.BF16.F32.PACK_AB R24, RZ, R24 ;  /* 0x00000018ff18723e */ /* 0x000fe200000010ff */
[-C--:B------:R-:W-:Y:S01]  /*5260*/  FMUL R28, R28, R88.reuse ;  /* 0x000000581c1c7220 */ /* 0x080fe20000400000 */
[----:B------:R-:W-:Y:S01]  /*5270*/  LEA.HI.X R7, R104, UR5, R115, 0x1, P4 ;  /* 0x0000000568077c11 */ /* 0x000fe2000a0f0c73 */
[-C--:B------:R-:W-:Y:S01]  /*5280*/  FMUL R29, R29, R88.reuse ;  /* 0x000000581d1d7220 */ /* 0x080fe20000400000 */
[----:B------:R-:W-:Y:S01]  /*5290*/  F2FP.BF16.F32.PACK_AB R25, RZ, R25 ;  /* 0x00000019ff19723e */ /* 0x000fe200000010ff */
[-C--:B------:R-:W-:Y:S01]  /*52a0*/  FMUL R30, R30, R88.reuse ;  /* 0x000000581e1e7220 */ /* 0x080fe20000400000 */
[----:B------:R-:W-:Y:S01]  /*52b0*/  ISETP.GT.AND P2, PT, R3, 0x8, P2 ;  /* 0x000000080300780c */ /* 0x000fe20001744270 */
[----:B------:R-:W-:Y:S01]  /*52c0*/  @P3 STG.E.U16 desc[UR36][R6.64], R24 ;  /* 0x0000001806003986 */ /* 0x000fe2000c101524 */
[C---:B------:R-:W-:Y:S01]  /*52d0*/  SHF.L.U64.HI R5, R90.reuse, 0x1, R91 ;  /* 0x000000015a057819 */ /* 0x040fe2000001025b */
[----:B------:R-:W-:Y:S01]  /*52e0*/  FMUL R31, R31, R88 ;  /* 0x000000581f1f7220 */ /* 0x000fe20000400000 */
[----:B------:R-:W-:Y:S01]  /*52f0*/  LEA R8, P3, R90, R6, 0x1 ;  /* 0x000000065a087211 */ /* 0x000fe200078608ff */
[----:B------:R-:W-:Y:S01]  /*5300*/  @P1 STG.E.U16 desc[UR36][R6.64+0x2], R25 ;  /* 0x0000021906001986 */ /* 0x000fe2000c101524 */
[----:B------:R-:W-:Y:S01]  /*5310*/  ISETP.GT.AND P1, PT, R3, 0x8, P0 ;  /* 0x000000080300780c */ /* 0x000fe20000724270 */
[----:B------:R-:W-:Y:S01]  /*5320*/  FMUL R32, R32, R88 ;  /* 0x0000005820207220 */ /* 0x000fe20000400000 */
[----:B------:R-:W-:Y:S01]  /*5330*/  F2FP.BF16.F32.PACK_AB R26, RZ, R26 ;  /* 0x0000001aff1a723e */ /* 0x000fe200000010ff */
[----:B------:R-:W-:Y:S01]  /*5340*/  IMAD.X R9, R5, 0x1, R7, P3 ;  /* 0x0000000105097824 */ /* 0x000fe200018e0607 */
[----:B------:R-:W-:Y:S01]  /*5350*/  F2FP.BF16.F32.PACK_AB R27, RZ, R27 ;  /* 0x0000001bff1b723e */ /* 0x000fe200000010ff */
[-C--:B------:R-:W-:Y:S01]  /*5360*/  FMUL R33, R33, R88.reuse ;  /* 0x0000005821217220 */ /* 0x080fe20000400000 */
[----:B------:R-:W-:Y:S01]  /*5370*/  ISETP.GT.AND P0, PT, R4, 0x8, PT ;  /* 0x000000080400780c */ /* 0x000fe20003f04270 */
[----:B------:R-:W-:Y:S01]  /*5380*/  FMUL R34, R34, R88 ;  /* 0x0000005822227220 */ /* 0x000fe20000400000 */
[----:B------:R-:W-:Y:S01]  /*5390*/  F2FP.BF16.F32.PACK_AB R28, RZ, R28 ;  /* 0x0000001cff1c723e */ /* 0x000fe200000010ff */
[-C--:B------:R-:W-:Y:S01]  /*53a0*/  FMUL R35, R35, R88.reuse ;  /* 0x0000005823237220 */ /* 0x080fe20000400000 */
[C---:B------:R-:W-:Y:S01]  /*53b0*/  ISETP.GT.AND P4, PT, R3.reuse, RZ, P0 ;  /* 0x000000ff0300720c */ /* 0x040fe20000784270 */
[-C--:B------:R-:W-:Y:S01]  /*53c0*/  FMUL R36, R36, R88.reuse ;  /* 0x0000005824247220 */ /* 0x080fe20000400000 */
[----:B------:R-:W-:Y:S01]  /*53d0*/  F2FP.BF16.F32.PACK_AB R29, RZ, R29 ;  /* 0x0000001dff1d723e */ /* 0x000fe200000010ff */
[----:B------:R-:W-:Y:S01]  /*53e0*/  @P1 STG.E.U16 desc[UR36][R8.64], R26 ;  /* 0x0000001a08001986 */ /* 0x000fe2000c101524 */
[----:B------:R-:W-:Y:S01]  /*53f0*/  ISETP.GT.AND P1, PT, R3, 0x8, P0 ;  /* 0x000000080300780c */ /* 0x000fe20000724270 */
[----:B------:R-:W-:Y:S01]  /*5400*/  FMUL R37, R37, R88 ;  /* 0x0000005825257220 */ /* 0x000fe20000400000 */
[----:B------:R-:W-:Y:S01]  /*5410*/  F2FP.BF16.F32.PACK_AB R30, RZ, R30 ;  /* 0x0000001eff1e723e */ /* 0x000fe200000010ff */
[----:B------:R-:W-:Y:S01]  /*5420*/  @P2 STG.E.U16 desc[UR36][R8.64+0x2], R27 ;  /* 0x0000021b08002986 */ /* 0x000fe2000c101524 */
[----:B------:R-:W-:Y:S01]  /*5430*/  ISETP.GT.AND P2, PT, R4, 0x9, PT ;  /* 0x000000090400780c */ /* 0x000fe20003f44270 */
[-C--:B------:R-:W-:Y:S01]  /*5440*/  FMUL R38, R38, R88.reuse ;  /* 0x0000005826267220 */ /* 0x080fe20000400000 */
[----:B------:R-:W-:Y:S01]  /*5450*/  F2FP.BF16.F32.PACK_AB R31, RZ, R31 ;  /* 0x0000001fff1f723e */ /* 0x000fe200000010ff */
[-C--:B------:R-:W-:Y:S01]  /*5460*/  FMUL R39, R39, R88.reuse ;  /* 0x0000005827277220 */ /* 0x080fe20000400000 */
[C---:B------:R-:W-:Y:S01]  /*5470*/  ISETP.GT.AND P3, PT, R3.reuse, RZ, P2 ;  /* 0x000000ff0300720c */ /* 0x040fe20001764270 */
[----:B------:R-:W-:Y:S01]  /*5480*/  @P4 STG.E.U16 desc[UR36][R6.64+0x10], R28 ;  /* 0x0000101c06004986 */ /* 0x000fe2000c101524 */
[----:B------:R-:W-:Y:S01]  /*5490*/  ISETP.GT.AND P2, PT, R3, 0x8, P2 ;  /* 0x000000080300780c */ /* 0x000fe20001744270 */
[-C--:B------:R-:W-:Y:S01]  /*54a0*/  FMUL R40, R40, R88.reuse ;  /* 0x0000005828287220 */ /* 0x080fe20000400000 */
[----:B------:R-:W-:Y:S01]  /*54b0*/  ISETP.GT.AND P0, PT, R4, 0x10, PT ;  /* 0x000000100400780c */ /* 0x000fe20003f04270 */
[----:B------:R-:W-:Y:S01]  /*54c0*/  FMUL R41, R41, R88 ;  /* 0x0000005829297220 */ /* 0x000fe20000400000 */
[----:B------:R-:W-:Y:S01]  /*54d0*/  F2FP.BF16.F32.PACK_AB R32, RZ, R32 ;  /* 0x00000020ff20723e */ /* 0x000fe200000010ff */
[-C--:B------:R-:W-:Y:S01]  /*54e0*/  FMUL R42, R42, R88.reuse ;  /* 0x000000582a2a7220 */ /* 0x080fe20000400000 */
[----:B------:R-:W-:Y:S01]  /*54f0*/  ISETP.GT.AND P4, PT, R3, RZ, P0 ;  /* 0x000000ff0300720c */ /* 0x000fe20000784270 */
[-C--:B------:R-:W-:Y:S01]  /*5500*/  FMUL R43, R43, R88.reuse ;  /* 0x000000582b2b7220 */ /* 0x080fe20000400000 */
[----:B------:R-:W-:Y:S01]  /*5510*/  F2FP.BF16.F32.PACK_AB R33, RZ, R33 ;  /* 0x00000021ff21723e */ /* 0x000fe200000010ff */
[----:B------:R-:W-:Y:S01]  /*5520*/  FMUL R44, R44, R88 ;  /* 0x000000582c2c7220 */ /* 0x000fe20000400000 */
[----:B------:R-:W-:Y:S01]  /*5530*/  F2FP.BF16.F32.PACK_AB R34, RZ, R34 ;  /* 0x00000022ff22723e */ /* 0x000fe200000010ff */
[----:B------:R-:W-:Y:S01]  /*5540*/  @P3 STG.E.U16 desc[UR36][R6.64+0x12], R29 ;  /* 0x0000121d06003986 */ /* 0x000fe2000c101524 */
[----:B------:R-:W-:Y:S01]  /*5550*/  ISETP.GT.AND P3, PT, R4, 0x11, PT ;  /* 0x000000110400780c */ /* 0x000fe20003f64270 */
[-C--:B------:R-:W-:Y:S01]  /*5560*/  FMUL R45, R45, R88.reuse ;  /* 0x000000582d2d7220 */ /* 0x080fe20000400000 */
[----:B------:R-:W-:Y:S01]  /*5570*/  F2FP.BF16.F32.PACK_AB R35, RZ, R35 ;  /* 0x00000023ff23723e */ /* 0x000fe200000010ff */
[----:B------:R-:W-:Y:S01]  /*5580*/  @P1 STG.E.U16 desc[UR36][R8.64+0x10], R30 ;  /* 0x0000101e08001986 */ /* 0x000fe2000c101524 */
[C---:B------:R-:W-:Y:S01]  /*5590*/  ISETP.GT.AND P1, PT, R3.reuse, 0x8, P0 ;  /* 0x000000080300780c */ /* 0x040fe20000724270 */
[-C--:B------:R-:W-:Y:S01]  /*55a0*/  FMUL R46, R46, R88.reuse ;  /* 0x000000582e2e7220 */ /* 0x080fe20000400000 */
[----:B------:R-:W-:Y:S01]  /*55b0*/  ISETP.GT.AND P0, PT, R4, 0x18, PT ;  /* 0x000000180400780c */ /* 0x000fe20003f04270 */
[----:B------:R-:W-:Y:S01]  /*55c0*/  @P2 STG.E.U16 desc[UR36][R8.64+0x12], R31 ;  /* 0x0000121f08002986 */ /* 0x000fe2000c101524 */
[----:B------:R-:W-:Y:S01]  /*55d0*/  ISETP.GT.AND P2, PT, R3, RZ, P3 ;  /* 0x000000ff0300720c */ /* 0x000fe20001f44270 */
[-C--:B------:R-:W-:Y:S01]  /*55e0*/  FMUL R47, R47, R88.reuse ;  /* 0x000000582f2f7220 */ /* 0x080fe20000400000 */
[C---:B------:R-:W-:Y:S01]  /*55f0*/  ISETP.GT.AND P3, PT, R3.reuse, 0x8, P3 ;  /* 0x000000080300780c */ /* 0x040fe20001f64270 */
[----:B------:R-:W-:Y:S01]  /*5600*/  @P4 STG.E.U16 desc[UR36][R6.64+0x20], R32 ;  /* 0x0000202006004986 */ /* 0x000fe2000c101524 */
[----:B------:R-:W-:Y:S01]  /*5610*/  ISETP.GT.AND P4, PT, R3, RZ, P0 ;  /* 0x000000ff0300720c */ /* 0x000fe20000784270 */
[----:B------:R-:W-:Y:S01]  /*5620*/  FMUL R48, R48, R88 ;  /* 0x0000005830307220 */ /* 0x000fe20000400000 */
[----:B------:R-:W-:Y:S01]  /*5630*/  F2FP.BF16.F32.PACK_AB R36, RZ, R36 ;  /* 0x00000024ff24723e */ /* 0x000fe200000010ff */
[-C--:B------:R-:W-:Y:S01]  /*5640*/  FMUL R49, R49, R88.reuse ;  /* 0x0000005831317220 */ /* 0x080fe20000400000 */
[----:B------:R-:W-:Y:S01]  /*5650*/  F2FP.BF16.F32.PACK_AB R37, RZ, R37 ;  /* 0x00000025ff25723e */ /* 0x000fe200000010ff */
[----:B------:R-:W-:Y:S01]  /*5660*/  FMUL R50, R50, R88 ;  /* 0x0000005832327220 */ /* 0x000fe20000400000 */
[----:B------:R-:W-:Y:S01]  /*5670*/  F2FP.BF16.F32.PACK_AB R38, RZ, R38 ;  /* 0x00000026ff26723e */ /* 0x000fe200000010ff */
[----:B------:R-:W-:Y:S01]  /*5680*/  FMUL R51, R51, R88 ;  /* 0x0000005833337220 */ /* 0x000fe20000400000 */
[----:B------:R-:W-:Y:S01]  /*5690*/  F2FP.BF16.F32.PACK_AB R39, RZ, R39 ;  /* 0x00000027ff27723e */ /* 0x000fe200000010ff */
[----:B------:R-:W-:Y:S01]  /*56a0*/  @P2 STG.E.U16 desc[UR36][R6.64+0x22], R33 ;  /* 0x0000222106002986 */ /* 0x000fe2000c101524 */
[----:B------:R-:W-:Y:S01]  /*56b0*/  F2FP.BF16.F32.PACK_AB R40, RZ, R40 ;  /* 0x00000028ff28723e */ /* 0x000fe200000010ff */
[-C--:B------:R-:W-:Y:S01]  /*56c0*/  FMUL R52, R52, R88.reuse ;  /* 0x0000005834347220 */ /* 0x080fe20000400000 */
[----:B------:R-:W-:Y:S01]  /*56d0*/  F2FP.BF16.F32.PACK_AB R41, RZ, R41 ;  /* 0x00000029ff29723e */ /* 0x000fe200000010ff */
[----:B------:R-:W-:Y:S01]  /*56e0*/  @P1 STG.E.U16 desc[UR36][R8.64+0x20], R34 ;  /* 0x0000202208001986 */ /* 0x000fe2000c101524 */
[----:B------:R-:W-:Y:S01]  /*56f0*/  ISETP.GT.AND P1, PT, R3, 0x8, P0 ;  /* 0x000000080300780c */ /* 0x000fe20000724270 */
[-C--:B------:R-:W-:Y:S01]  /*5700*/  FMUL R53, R53, R88.reuse ;  /* 0x0000005835357220 */ /* 0x080fe20000400000 */
[C---:B------:R-:W-:Y:S01]  /*5710*/  ISETP.GT.AND P0, PT, R4.reuse, 0x20, PT ;  /* 0x000000200400780c */ /* 0x040fe20003f04270 */
[----:B------:R-:W-:Y:S01]  /*5720*/  @P3 STG.E.U16 desc[UR36][R8.64+0x22], R35 ;  /* 0x0000222308003986 */ /* 0x000fe2000c101524 */
[----:B------:R-:W-:Y:S01]  /*5730*/  ISETP.GT.AND P3, PT, R4, 0x19, PT ;  /* 0x000000190400780c */ /* 0x000fe20003f64270 */
[----:B------:R-:W-:Y:S01]  /*5740*/  FMUL R54, R54, R88 ;  /* 0x0000005836367220 */ /* 0x000fe20000400000 */
[----:B------:R-:W-:Y:S01]  /*5750*/  F2FP.BF16.F32.PACK_AB R42, RZ, R42 ;  /* 0x0000002aff2a723e */ /* 0x000fe200000010ff */
[----:B------:R-:W-:Y:S01]  /*5760*/  @P4 STG.E.U16 desc[UR36][R6.64+0x30], R36 ;  /* 0x0000302406004986 */ /* 0x000fe2000c101524 */
[----:B------:R-:W-:Y:S01]  /*5770*/  ISETP.GT.AND P2, PT, R3, RZ, P3 ;  /* 0x000000ff0300720c */ /* 0x000fe20001f44270 */
[-C--:B------:R-:W-:Y:S01]  /*5780*/  FMUL R55, R55, R88.reuse ;  /* 0x0000005837377220 */ /* 0x080fe20000400000 */
[C---:B------:R-:W-:Y:S01]  /*5790*/  ISETP.GT.AND P3, PT, R3.reuse, 0x8, P3 ;  /* 0x000000080300780c */ /* 0x040fe20001f64270 */
[-C--:B------:R-:W-:Y:S01]  /*57a0*/  FMUL R56, R56, R88.reuse ;  /* 0x0000005838387220 */ /* 0x080fe20000400000 */
[----:B------:R-:W-:Y:S01]  /*57b0*/  ISETP.GT.AND P4, PT, R3, RZ, P0 ;  /* 0x000000ff0300720c */ /* 0x000fe20000784270 */
[-C--:B------:R-:W-:Y:S01]  /*57c0*/  FMUL R57, R57, R88.reuse ;  /* 0x0000005839397220 */ /* 0x080fe20000400000 */
[----:B------:R-:W-:Y:S01]  /*57d0*/  F2FP.BF16.F32.PACK_AB R43, RZ, R43 ;  /* 0x0000002bff2b723e */ /* 0x000fe200000010ff */
[----:B------:R-:W-:Y:S01]  /*57e0*/  FMUL R58, R58, R88 ;  /* 0x000000583a3a7220 */ /* 0x000fe20000400000 */
[----:B------:R-:W-:Y:S01]  /*57f0*/  F2FP.BF16.F32.PACK_AB R44, RZ, R44 ;  /* 0x0000002cff2c723e */ /* 0x000fe200000010ff */
[-C--:B------:R-:W-:Y:S01]  /*5800*/  FMUL R59, R59, R88.reuse ;  /* 0x000000583b3b7220 */ /* 0x080fe20000400000 */
[----:B------:R-:W-:Y:S01]  /*5810*/  F2FP.BF16.F32.PACK_AB R45, RZ, R45 ;  /* 0x0000002dff2d723e */ /* 0x000fe200000010ff */
[----:B------:R-:W-:Y:S01]  /*5820*/  FMUL R60, R60, R88 ;  /* 0x000000583c3c7220 */ /* 0x000fe20000400000 */
[----:B------:R-:W-:Y:S01]  /*5830*/  F2FP.BF16.F32.PACK_AB R46, RZ, R46 ;  /* 0x0000002eff2e723e */ /* 0x000fe200000010ff */
[----:B------:R-:W-:Y:S01]  /*5840*/  @P2 STG.E.U16 desc[UR36][R6.64+0x32], R37 ;  /* 0x0000322506002986 */ /* 0x000fe2000c101524 */
[----:B------:R-:W-:Y:S01]  /*5850*/  F2FP.BF16.F32.PACK_AB R47, RZ, R47 ;  /* 0x0000002fff2f723e */ /* 0x000fe200000010ff */
[----:B------:R-:W-:Y:S01]  /*5860*/  FMUL R61, R61, R88 ;  /* 0x000000583d3d7220 */ /* 0x000fe20000400000 */
[----:B------:R-:W-:Y:S01]  /*5870*/  F2FP.BF16.F32.PACK_AB R48, RZ, R48 ;  /* 0x00000030ff30723e */ /* 0x000fe200000010ff */
[----:B------:R-:W-:Y:S01]  /*5880*/  @P1 STG.E.U16 desc[UR36][R8.64+0x30], R38 ;  /* 0x0000302608001986 */ /* 0x000fe2000c101524 */
[----:B------:R-:W-:Y:S01]  /*5890*/  ISETP.GT.AND P1, PT, R3, 0x8, P0 ;  /* 0x000000080300780c */ /* 0x000fe20000724270 */
[-C--:B------:R-:W-:Y:S01]  /*58a0*/  FMUL R62, R62, R88.reuse ;  /* 0x000000583e3e7220 */ /* 0x080fe20000400000 */
[C---:B------:R-:W-:Y:S01]  /*58b0*/  ISETP.GT.AND P0, PT, R4.reuse, 0x28, PT ;  /* 0x000000280400780c */ /* 0x040fe20003f04270 */
[----:B------:R-:W-:Y:S01]  /*58c0*/  @P3 STG.E.U16 desc[UR36][R8.64+0x32], R39 ;  /* 0x0000322708003986 */ /* 0x000fe2000c101524 */
[----:B------:R-:W-:Y:S01]  /*58d0*/  ISETP.GT.AND P3, PT, R4, 0x21, PT ;  /* 0x000000210400780c */ /* 0x000fe20003f64270 */
[-C--:B------:R-:W-:Y:S01]  /*58e0*/  FMUL R63, R63, R88.reuse ;  /* 0x000000583f3f7220 */ /* 0x080fe20000400000 */
[----:B------:R-:W-:Y:S01]  /*58f0*/  F2FP.BF16.F32.PACK_AB R49, RZ, R49 ;  /* 0x00000031ff31723e */ /* 0x000fe200000010ff */
[----:B------:R-:W-:Y:S01]  /*5900*/  @P4 STG.E.U16 desc[UR36][R6.64+0x40], R40 ;  /* 0x0000402806004986 */ /* 0x000fe2000c101524 */
[C---:B------:R-:W-:Y:S01]  /*5910*/  ISETP.GT.AND P2, PT, R3.reuse, RZ, P3 ;  /* 0x000000ff0300720c */ /* 0x040fe20001f44270 */
[-C--:B------:R-:W-:Y:S01]  /*5920*/  FMUL R64, R64, R88.reuse ;  /* 0x0000005840407220 */ /* 0x080fe20000400000 */
[----:B------:R-:W-:Y:S01]  /*5930*/  ISETP.GT.AND P3, PT, R3, 0x8, P3 ;  /* 0x000000080300780c */ /* 0x000fe20001f64270 */
[-C--:B------:R-:W-:Y:S01]  /*5940*/  FMUL R65, R65, R88.reuse ;  /* 0x0000005841417220 */ /* 0x080fe20000400000 */
        /* <DEDUP_REMOVED lines=62> */
[----:B------:R-:W-:-:S02]  /*5d30*/  F2FP.BF16.F32.PACK_AB R68, RZ, R68 ;  /* 0x00000044ff44723e */ /* 0x000fc400000010ff */
[----:B------:R-:W-:Y:S01]  /*5d40*/  F2FP.BF16.F32.PACK_AB R69, RZ, R69 ;  /* 0x00000045ff45723e */ /* 0x000fe200000010ff */
[----:B------:R-:W-:Y:S01]  /*5d50*/  @P1 STG.E.U16 desc[UR36][R8.64+0x60], R50 ;  /* 0x0000603208001986 */ /* 0x000fe2000c101524 */
[C---:B------:R-:W-:Y:S02]  /*5d60*/  ISETP.GT.AND P1, PT, R3.reuse, 0x8, P0 ;  /* 0x000000080300780c */ /* 0x040fe40000724270 */
[C---:B------:R-:W-:Y:S01]  /*5d70*/  ISETP.GT.AND P0, PT, R4.reuse, 0x40, PT ;  /* 0x000000400400780c */ /* 0x040fe20003f04270 */
[----:B------:R-:W-:Y:S01]  /*5d80*/  @P3 STG.E.U16 desc[UR36][R8.64+0x62], R51 ;  /* 0x0000623308003986 */ /* 0x000fe2000c101524 */
[----:B------:R-:W-:Y:S02]  /*5d90*/  ISETP.GT.AND P3, PT, R4, 0x39, PT ;  /* 0x000000390400780c */ /* 0x000fe40003f64270 */
[----:B------:R-:W-:Y:S01]  /*5da0*/  F2FP.BF16.F32.PACK_AB R70, RZ, R70 ;  /* 0x00000046ff46723e */ /* 0x000fe200000010ff */
[----:B------:R-:W-:Y:S01]  /*5db0*/  @P4 STG.E.U16 desc[UR36][R6.64+0x70], R52 ;  /* 0x0000703406004986 */ /* 0x000fe2000c101524 */
[----:B------:R-:W-:-:S02]  /*5dc0*/  ISETP.GT.AND P2, PT, R3, RZ, P3 ;  /* 0x000000ff0300720c */ /* 0x000fc40001f44270 */
[C---:B------:R-:W-:Y:S02]  /*5dd0*/  ISETP.GT.AND P3, PT, R3.reuse, 0x8, P3 ;  /* 0x000000080300780c */ /* 0x040fe40001f64270 */
[----:B------:R-:W-:Y:S02]  /*5de0*/  ISETP.GT.AND P4, PT, R3, RZ, P0 ;  /* 0x000000ff0300720c */ /* 0x000fe40000784270 */
[----:B------:R-:W-:Y:S02]  /*5df0*/  F2FP.BF16.F32.PACK_AB R71, RZ, R71 ;  /* 0x00000047ff47723e */ /* 0x000fe400000010ff */
[----:B------:R-:W-:Y:S02]  /*5e00*/  F2FP.BF16.F32.PACK_AB R72, RZ, R72 ;  /* 0x00000048ff48723e */ /* 0x000fe400000010ff */
[----:B------:R-:W-:Y:S02]  /*5e10*/  F2FP.BF16.F32.PACK_AB R73, RZ, R73 ;  /* 0x00000049ff49723e */ /* 0x000fe400000010ff */
        /* <DEDUP_REMOVED lines=33> */
[----:B------:R-:W-:-:S03]  /*6030*/  F2FP.BF16.F32.PACK_AB R87, RZ, R87 ;  /* 0x00000057ff57723e */ /* 0x000fc600000010ff */
[----:B------:R-:W-:Y:S04]  /*6040*/  @P2 STG.E.U16 desc[UR36][R6.64+0x92], R61 ;  /* 0x0000923d06002986 */ /* 0x000fe8000c101524 */
[----:B------:R-:W-:Y:S01]  /*6050*/  @P1 STG.E.U16 desc[UR36][R8.64+0x90], R62 ;  /* 0x0000903e08001986 */ /* 0x000fe2000c101524 */
[----:B------:R-:W-:Y:S02]  /*6060*/  ISETP.GT.AND P1, PT, R3, 0x8, P0 ;  /* 0x000000080300780c */ /* 0x000fe40000724270 */
[C---:B------:R-:W-:Y:S01]  /*6070*/  ISETP.GT.AND P0, PT, R4.reuse, 0x58, PT ;  /* 0x000000580400780c */ /* 0x040fe20003f04270 */
[----:B------:R-:W-:Y:S01]  /*6080*/  @P3 STG.E.U16 desc[UR36][R8.64+0x92], R63 ;  /* 0x0000923f08003986 */ /* 0x000fe2000c101524 */
[----:B------:R-:W-:-:S03]  /*6090*/  ISETP.GT.AND P3, PT, R4, 0x51, PT ;  /* 0x000000510400780c */ /* 0x000fc60003f64270 */
[----:B------:R-:W-:Y:S01]  /*60a0*/  @P4 STG.E.U16 desc[UR36][R6.64+0xa0], R64 ;  /* 0x0000a04006004986 */ /* 0x000fe2000c101524 */
[C---:B------:R-:W-:Y:S02]  /*60b0*/  ISETP.GT.AND P2, PT, R3.reuse, RZ, P3 ;  /* 0x000000ff0300720c */ /* 0x040fe40001f44270 */
[C---:B------:R-:W-:Y:S02]  /*60c0*/  ISETP.GT.AND P3, PT, R3.reuse, 0x8, P3 ;  /* 0x000000080300780c */ /* 0x040fe40001f64270 */
[----:B------:R-:W-:-:S09]  /*60d0*/  ISETP.GT.AND P4, PT, R3, RZ, P0 ;  /* 0x000000ff0300720c */ /* 0x000fd20000784270 */
        /* <DEDUP_REMOVED lines=9> */
[C---:B------:R-:W-:Y:S02]  /*6170*/  ISETP.GT.AND P3, PT, R3.reuse, RZ, P0 ;  /* 0x000000ff0300720c */ /* 0x040fe40000764270 */
[----:B------:R-:W-:-:S07]  /*6180*/  ISETP.GT.AND P0, PT, R3, 0x8, P0 ;  /* 0x000000080300780c */ /* 0x000fce0000704270 */
[----:B------:R-:W-:Y:S04]  /*6190*/  @P2 STG.E.U16 desc[UR36][R6.64+0xb2], R69 ;  /* 0x0000b24506002986 */ /* 0x000fe8000c101524 */
[----:B------:R-:W-:Y:S01]  /*61a0*/  @P1 STG.E.U16 desc[UR36][R8.64+0xb0], R70 ;  /* 0x0000b04608001986 */ /* 0x000fe2000c101524 */
[----:B------:R-:W-:-:S03]  /*61b0*/  ISETP.GT.AND P1, PT, R4, 0x68, PT ;  /* 0x000000680400780c */ /* 0x000fc60003f24270 */
        /* <DEDUP_REMOVED lines=11> */
[C---:B------:R-:W-:Y:S02]  /*6270*/  ISETP.GT.AND P2, PT, R3.reuse, RZ, P0 ;  /* 0x000000ff0300720c */ /* 0x040fe40000744270 */
[----:B------:R-:W-:Y:S01]  /*6280*/  ISETP.GT.AND P0, PT, R3, 0x8, P0 ;  /* 0x000000080300780c */ /* 0x000fe20000704270 */
[----:B------:R-:W-:Y:S01]  /*6290*/  @P3 STG.E.U16 desc[UR36][R6.64+0xd0], R76 ;  /* 0x0000d04c06003986 */ /* 0x000fe2000c101524 */
[----:B------:R-:W-:-:S04]  /*62a0*/  ISETP.GT.AND P3, PT, R4, 0x70, PT ;  /* 0x000000700400780c */ /* 0x000fc80003f64270 */
[C---:B------:R-:W-:Y:S02]  /*62b0*/  ISETP.GT.AND P4, PT, R3.reuse, RZ, P3 ;  /* 0x000000ff0300720c */ /* 0x040fe40001f84270 */
[----:B------:R-:W-:-:S03]  /*62c0*/  ISETP.GT.AND P3, PT, R3, 0x8, P3 ;  /* 0x000000080300780c */ /* 0x000fc60001f64270 */
[----:B------:R-:W-:Y:S01]  /*62d0*/  @P2 STG.E.U16 desc[UR36][R6.64+0xd2], R77 ;  /* 0x0000d24d06002986 */ /* 0x000fe2000c101524 */
[----:B------:R-:W-:-:S03]  /*62e0*/  ISETP.GT.AND P2, PT, R4, 0x79, PT ;  /* 0x000000790400780c */ /* 0x000fc60003f44270 */
[----:B------:R-:W-:Y:S01]  /*62f0*/  @P1 STG.E.U16 desc[UR36][R8.64+0xd0], R78 ;  /* 0x0000d04e08001986 */ /* 0x000fe2000c101524 */
[----:B------:R-:W-:-:S03]  /*6300*/  ISETP.GT.AND P1, PT, R4, 0x78, PT ;  /* 0x000000780400780c */ /* 0x000fc60003f24270 */
[----:B------:R-:W-:Y:S01]  /*6310*/  @P0 STG.E.U16 desc[UR36][R8.64+0xd2], R79 ;  /* 0x0000d24f08000986 */ /* 0x000fe2000c101524 */
[----:B------:R-:W-:-:S03]  /*6320*/  ISETP.GT.AND P0, PT, R4, 0x71, PT ;  /* 0x000000710400780c */ /* 0x000fc60003f04270 */
[----:B------:R-:W-:Y:S01]  /*6330*/  @P4 STG.E.U16 desc[UR36][R6.64+0xe0], R80 ;  /* 0x0000e05006004986 */ /* 0x000fe2000c101524 */
[C---:B------:R-:W-:Y:S02]  /*6340*/  ISETP.GT.AND P4, PT, R3.reuse, RZ, P0 ;  /* 0x000000ff0300720c */ /* 0x040fe40000784270 */
[----:B------:R-:W-:-:S11]  /*6350*/  ISETP.GT.AND P0, PT, R3, 0x8, P0 ;  /* 0x000000080300780c */ /* 0x000fd60000704270 */
[----:B------:R-:W-:Y:S02]  /*6360*/  @P4 IMAD.MOV.U32 R4, RZ, RZ, R6 ;  /* 0x000000ffff044224 */ /* 0x000fe400078e0006 */
[----:B------:R-:W-:-:S05]  /*6370*/  @P4 IMAD.MOV.U32 R5, RZ, RZ, R7 ;  /* 0x000000ffff054224 */ /* 0x000fca00078e0007 */
[----:B------:R0:W-:Y:S01]  /*6380*/  @P4 STG.E.U16 desc[UR36][R4.64+0xe2], R81 ;  /* 0x0000e25104004986 */ /* 0x0001e2000c101524 */
[C---:B------:R-:W-:Y:S02]  /*6390*/  ISETP.GT.AND P4, PT, R3.reuse, RZ, P2 ;  /* 0x000000ff0300720c */ /* 0x040fe40001784270 */
[----:B------:R-:W-:Y:S01]  /*63a0*/  ISETP.GT.AND P2, PT, R3, 0x8, P2 ;  /* 0x000000080300780c */ /* 0x000fe20001744270 */
[----:B0-----:R-:W-:Y:S02]  /*63b0*/  @P3 IMAD.MOV.U32 R4, RZ, RZ, R8 ;  /* 0x000000ffff043224 */ /* 0x001fe400078e0008 */
[----:B------:R-:W-:-:S05]  /*63c0*/  @P3 IMAD.MOV.U32 R5, RZ, RZ, R9 ;  /* 0x000000ffff053224 */ /* 0x000fca00078e0009 */
[----:B------:R0:W-:Y:S01]  /*63d0*/  @P3 STG.E.U16 desc[UR36][R4.64+0xe0], R82 ;  /* 0x0000e05204003986 */ /* 0x0001e2000c101524 */
[C---:B------:R-:W-:Y:S02]  /*63e0*/  ISETP.GT.AND P3, PT, R3.reuse, RZ, P1 ;  /* 0x000000ff0300720c */ /* 0x040fe40000f64270 */
[----:B------:R-:W-:Y:S01]  /*63f0*/  ISETP.GT.AND P1, PT, R3, 0x8, P1 ;  /* 0x000000080300780c */ /* 0x000fe20000f24270 */
[----:B0-----:R-:W-:Y:S02]  /*6400*/  @P0 IMAD.MOV.U32 R4, RZ, RZ, R8 ;  /* 0x000000ffff040224 */ /* 0x001fe400078e0008 */
[----:B------:R-:W-:-:S05]  /*6410*/  @P0 IMAD.MOV.U32 R5, RZ, RZ, R9 ;  /* 0x000000ffff050224 */ /* 0x000fca00078e0009 */
[----:B------:R0:W-:Y:S03]  /*6420*/  @P0 STG.E.U16 desc[UR36][R4.64+0xe2], R83 ;  /* 0x0000e25304000986 */ /* 0x0001e6000c101524 */
[----:B0-----:R-:W-:Y:S02]  /*6430*/  @P3 IMAD.MOV.U32 R4, RZ, RZ, R6 ;  /* 0x000000ffff043224 */ /* 0x001fe400078e0006 */
[----:B------:R-:W-:-:S05]  /*6440*/  @P3 IMAD.MOV.U32 R5, RZ, RZ, R7 ;  /* 0x000000ffff053224 */ /* 0x000fca00078e0007 */
[----:B------:R0:W-:Y:S04]  /*6450*/  @P3 STG.E.U16 desc[UR36][R4.64+0xf0], R84 ;  /* 0x0000f05404003986 */ /* 0x0001e8000c101524 */
[----:B------:R4:W-:Y:S01]  /*6460*/  @P4 STG.E.U16 desc[UR36][R6.64+0xf2], R85 ;  /* 0x0000f25506004986 */ /* 0x0009e2000c101524 */
[----:B0-----:R-:W-:Y:S02]  /*6470*/  @P1 IMAD.MOV.U32 R4, RZ, RZ, R8 ;  /* 0x000000ffff041224 */ /* 0x001fe400078e0008 */
[----:B------:R-:W-:-:S05]  /*6480*/  @P1 IMAD.MOV.U32 R5, RZ, RZ, R9 ;  /* 0x000000ffff051224 */ /* 0x000fca00078e0009 */
[----:B------:R4:W-:Y:S04]  /*6490*/  @P1 STG.E.U16 desc[UR36][R4.64+0xf0], R86 ;  /* 0x0000f05604001986 */ /* 0x0009e8000c101524 */
[----:B------:R4:W-:Y:S02]  /*64a0*/  @P2 STG.E.U16 desc[UR36][R8.64+0xf2], R87 ;  /* 0x0000f25708002986 */ /* 0x0009e4000c101524 */
.L_x_158:
[----:B------:R-:W-:Y:S05]  /*64b0*/  BSYNC B0 ;  /* 0x0000000000007941 */ /* 0x000fea0003800000 */
.L_x_32:
[----:B------:R-:W-:Y:S01]  /*64c0*/  IADD3 R16, P0, R16, UR38, RZ ;  /* 0x0000002610107c10 */ /* 0x000fe2000ff1e0ff */
[----:B------:R-:W-:Y:S01]  /*64d0*/  ULDC.64 UR4, c[0x0][0x650] ;  /* 0x0001940000047ab9 */ /* 0x000fe20000000a00 */
[----:B------:R-:W-:Y:S01]  /*64e0*/  PRMT R3, RZ, 0x7610, R3 ;  /* 0x00007610ff037816 */ /* 0x000fe20000000003 */
[----:B------:R-:W-:Y:S01]  /*64f0*/  IMAD.MOV.U32 R100, RZ, RZ, -0x1 ;  /* 0xffffffffff647424 */ /* 0x000fe200078e00ff */
[----:B------:R-:W-:Y:S01]  /*6500*/  IADD3.X R17, R17, UR41, RZ, P0, !PT ;  /* 0x0000002911117c10 */ /* 0x000fe200087fe4ff */
[----:B------:R-:W-:Y:S01]  /*6510*/  IMAD.MOV.U32 R99, RZ, RZ, -0x1 ;  /* 0xffffffffff637424 */ /* 0x000fe200078e00ff */
[----:B------:R-:W-:-:S04]  /*6520*/  ISETP.GE.U32.AND P0, PT, R16, UR4, PT ;  /* 0x0000000410007c0c */ /* 0x000fc8000bf06070 */
[----:B------:R-:W-:-:S13]  /*6530*/  ISETP.GE.U32.AND.EX P0, PT, R17, UR5, PT, P0 ;  /* 0x0000000511007c0c */ /* 0x000fda000bf06100 */
[----:B------:R-:W-:Y:S05]  /*6540*/  @P0 BRA `(.L_x_159) ;  /* 0x00000004004c0947 */ /* 0x000fea0003800000 */
[----:B------:R-:W0:Y:S01]  /*6550*/  LDC.64 R10, c[0x0][0x628] ;  /* 0x00018a00ff0a7b82 */ /* 0x000e220000000a00 */
[----:B---3--:R-:W3:Y:S01]  /*6560*/  S2R R12, SR_CTAID.X ;  /* 0x00000000000c7919 */ /* 0x008ee20000002500 */
[----:B-12-4-:R-:W-:Y:S02]  /*6570*/  IMAD.MOV.U32 R8, RZ, RZ, R16 ;  /* 0x000000ffff087224 */ /* 0x016fe400078e0010 */
[----:B------:R-:W-:Y:S01]  /*6580*/  IMAD.MOV.U32 R9, RZ, RZ, R17 ;  /* 0x000000ffff097224 */ /* 0x000fe200078e0011 */
[----:B------:R-:W1:Y:S03]  /*6590*/  S2R R20, SR_CTAID.Y ;  /* 0x0000000000147919 */ /* 0x000e660000002600 */
[----:B------:R-:W2:Y:S08]  /*65a0*/  LDC R0, c[0x0][0x630] ;  /* 0x00018c00ff007b82 */ /* 0x000eb00000000800 */
[----:B------:R-:W4:Y:S01]  /*65b0*/  LDC.64 R14, c[0x0][0x620] ;  /* 0x00018800ff0e7b82 */ /* 0x000f220000000a00 */
[----:B0-----:R-:W-:-:S04]  /*65c0*/  ISETP.NE.U32.AND P0, PT, R10, RZ, PT ;  /* 0x000000ff0a00720c */ /* 0x001fc80003f05070 */
[----:B------:R-:W-:-:S13]  /*65d0*/  ISETP.NE.AND.EX P0, PT, R11, RZ, PT, P0 ;  /* 0x000000ff0b00720c */ /* 0x000fda0003f05300 */
[----:B-1234-:R-:W-:Y:S05]  /*65e0*/  @!P0 BRA `(.L_x_160) ;  /* 0x0000000000288947 */ /* 0x01efea0003800000 */
        /* <DEDUP_REMOVED lines=10> */
.L_x_160:
[-CC-:B------:R-:W-:Y:S01]  /*6690*/  SHF.R.U64 R99, R8, R0.reuse, R9.reuse ;  /* 0x0000000008637219 */ /* 0x180fe20000001209 */
[----:B------:R-:W0:Y:S01]  /*66a0*/  LDC.64 R26, c[0x0][0x640] ;  /* 0x00019000ff1a7b82 */ /* 0x000e220000000a00 */
[----:B------:R-:W-:Y:S01]  /*66b0*/  SHF.R.U32.HI R0, RZ, R0, R9 ;  /* 0x00000000ff007219 */ /* 0x000fe20000011609 */
[----:B------:R-:W-:Y:S01]  /*66c0*/  ULDC UR4, c[0x0][0x150] ;  /* 0x0000540000047ab9 */ /* 0x000fe20000000800 */
[----:B------:R-:W-:Y:S02]  /*66d0*/  IADD3 R3, P0, RZ, -R99, RZ ;  /* 0x80000063ff037210 */ /* 0x000fe40007f1e0ff */
[----:B------:R-:W-:-:S03]  /*66e0*/  I2FP.F32.U32 R7, R12 ;  /* 0x0000000c00077245 */ /* 0x000fc60000201000 */
[----:B------:R-:W1:Y:S01]  /*66f0*/  LDC R6, c[0x0][0x618] ;  /* 0x00018600ff067b82 */ /* 0x000e620000000800 */
[----:B------:R-:W-:Y:S02]  /*6700*/  IMAD.X R5, RZ, RZ, ~R0, P0 ;  /* 0x000000ffff057224 */ /* 0x000fe400000e0e00 */
[----:B------:R-:W-:Y:S01]  /*6710*/  FMUL R7, R7, UR4 ;  /* 0x0000000407077c20 */ /* 0x000fe20008400000 */
[----:B------:R-:W-:Y:S01]  /*6720*/  ULDC UR4, c[0x0][0x154] ;  /* 0x0000550000047ab9 */ /* 0x000fe20000000800 */
[-C--:B------:R-:W-:Y:S02]  /*6730*/  IMAD R0, R5, R14.reuse, RZ ;  /* 0x0000000e05007224 */ /* 0x080fe400078e02ff */
[C---:B------:R-:W-:Y:S01]  /*6740*/  IMAD.WIDE.U32 R4, R3.reuse, R14, R16 ;  /* 0x0000000e03047225 */ /* 0x040fe200078e0010 */
[----:B------:R-:W2:Y:S01]  /*6750*/  LDC R11, c[0x0][0x608] ;  /* 0x00018200ff0b7b82 */ /* 0x000ea20000000800 */
[----:B------:R-:W3:Y:S02]  /*6760*/  F2I.U32.TRUNC.NTZ R7, R7 ;  /* 0x0000000700077305 */ /* 0x000ee4000020f000 */
[----:B------:R-:W-:-:S04]  /*6770*/  IMAD R3, R3, R15, R0 ;  /* 0x0000000f03037224 */ /* 0x000fc800078e0200 */
[----:B------:R-:W-:Y:S01]  /*6780*/  IMAD.IADD R3, R5, 0x1, R3 ;  /* 0x0000000105037824 */ /* 0x000fe200078e0203 */
[----:B------:R-:W4:Y:S01]  /*6790*/  LDC R8, c[0x0][0x658] ;  /* 0x00019600ff087b82 */ /* 0x000f220000000800 */
[----:B------:R-:W-:Y:S02]  /*67a0*/  I2FP.F32.U32 R5, R20 ;  /* 0x0000001400057245 */ /* 0x000fe40000201000 */
[----:B0-----:R-:W-:-:S04]  /*67b0*/  ISETP.NE.U32.AND P0, PT, R26, RZ, PT ;  /* 0x000000ff1a00720c */ /* 0x001fc80003f05070 */
[----:B------:R-:W-:Y:S01]  /*67c0*/  ISETP.NE.AND.EX P0, PT, R27, RZ, PT, P0 ;  /* 0x000000ff1b00720c */ /* 0x000fe20003f05300 */
[----:B------:R-:W0:Y:S01]  /*67d0*/  LDC R9, c[0x0][0x144] ;  /* 0x00005100ff097b82 */ /* 0x000e220000000800 */
[-C--:B-1----:R-:W-:Y:S01]  /*67e0*/  SHF.R.U64 R13, R4, R6.reuse, R3 ;  /* 0x00000006040d7219 */ /* 0x082fe20000001203 */
[----:B---3--:R-:W-:Y:S01]  /*67f0*/  IMAD.MOV R7, RZ, RZ, -R7 ;  /* 0x000000ffff077224 */ /* 0x008fe200078e0a07 */
[----:B------:R-:W-:Y:S01]  /*6800*/  SHF.R.U32.HI R0, RZ, R6, R3 ;  /* 0x00000006ff007219 */ /* 0x000fe20000011603 */
[----:B------:R-:W-:-:S04]  /*6810*/  FMUL R6, R5, UR4 ;  /* 0x0000000405067c20 */ /* 0x000fc80008400000 */
[----:B------:R-:W1:Y:S01]  /*6820*/  LDC R21, c[0x0][0x148] ;  /* 0x00005200ff157b82 */ /* 0x000e620000000800 */
[----:B------:R3:W0:Y:S01]  /*6830*/  F2I.U32.TRUNC.NTZ R14, R6 ;  /* 0x00000006000e7305 */ /* 0x000622000020f000 */
[-CC-:B--2---:R-:W-:Y:S02]  /*6840*/  SHF.R.U64 R10, R13, R11.reuse, R0.reuse ;  /* 0x0000000b0d0a7219 */ /* 0x184fe40000001200 */
[----:B------:R-:W-:-:S04]  /*6850*/  SHF.R.U32.HI R3, RZ, R11, R0 ;  /* 0x0000000bff037219 */ /* 0x000fc80000011600 */
[----:B-----5:R-:W2:Y:S01]  /*6860*/  LDC R24, c[0x0][0x648] ;  /* 0x00019200ff187b82 */ /* 0x020ea20000000800 */
[-CC-:B----4-:R-:W-:Y:S02]  /*6870*/  SHF.R.U64 R15, R10, R8.reuse, R3.reuse ;  /* 0x000000080a0f7219 */ /* 0x190fe40000001203 */
[----:B------:R-:W-:-:S03]  /*6880*/  SHF.R.U32.HI R5, RZ, R8, R3 ;  /* 0x00000008ff057219 */ /* 0x000fc60000011603 */
[----:B------:R-:W-:Y:S02]  /*6890*/  IMAD.MOV.U32 R4, RZ, RZ, R15 ;  /* 0x000000ffff047224 */ /* 0x000fe400078e000f */
[----:B------:R-:W4:Y:S01]  /*68a0*/  LDC R28, c[0x0][0x638] ;  /* 0x00018e00ff1c7b82 */ /* 0x000f220000000800 */
[----:B0-----:R-:W-:-:S07]  /*68b0*/  IMAD R25, R9, R7, R12 ;  /* 0x0000000709197224 */ /* 0x001fce00078e020c */
[----:B------:R-:W0:Y:S08]  /*68c0*/  LDC R29, c[0x0][0x610] ;  /* 0x00018400ff1d7b82 */ /* 0x000e300000000800 */
[----:B------:R-:W0:Y:S01]  /*68d0*/  LDC R30, c[0x0][0x600] ;  /* 0x00018000ff1e7b82 */ /* 0x000e220000000800 */
[----:B-1-3--:R-:W-:Y:S05]  /*68e0*/  @!P0 BRA `(.L_x_161) ;  /* 0x0000000000288947 */ /* 0x00afea0003800000 */
[----:B------:R-:W1:Y:S02]  /*68f0*/  LDC R0, c[0x0][0x64c] ;  /* 0x00019300ff007b82 */ /* 0x000e640000000800 */
[----:B-1----:R-:W-:-:S05]  /*6900*/  IADD3 R3, P0, R15, R0, RZ ;  /* 0x000000000f037210 */ /* 0x002fca0007f1e0ff */
        /* <DEDUP_REMOVED lines=8> */
.L_x_161:
[----:B------:R-:W-:Y:S01]  /*6990*/  ISETP.NE.AND P0, PT, R2, 0x1, PT ;  /* 0x000000010200780c */ /* 0x000fe20003f05270 */
[----:B------:R-:W-:Y:S01]  /*69a0*/  IMAD.MOV R14, RZ, RZ, -R14 ;  /* 0x000000ffff0e7224 */ /* 0x000fe200078e0a0e */
[----:B--2---:R-:W-:Y:S02]  /*69b0*/  SHF.R.U64 R0, R4, R24, R5 ;  /* 0x0000001804007219 */ /* 0x004fe40000001205 */
[----:B------:R-:W-:Y:S02]  /*69c0*/  LOP3.LUT R3, R10, R97, RZ, 0xc0, !PT ;  /* 0x000000610a037212 */ /* 0x000fe400078ec0ff */
[----:B------:R-:W-:Y:S01]  /*69d0*/  LOP3.LUT R6, R13, R96, RZ, 0xc0, !PT ;  /* 0x000000600d067212 */ /* 0x000fe200078ec0ff */
[----:B------:R-:W-:Y:S02]  /*69e0*/  IMAD.MOV R4, RZ, RZ, -R0 ;  /* 0x000000ffff047224 */ /* 0x000fe400078e0a00 */
[----:B------:R-:W-:Y:S02]  /*69f0*/  IMAD R0, R92, R0, R3 ;  /* 0x000000005c007224 */ /* 0x000fe400078e0203 */
[----:B----4-:R-:W-:-:S02]  /*6a00*/  IMAD R3, R4, R28, R15 ;  /* 0x0000001c04037224 */ /* 0x010fc400078e020f */
[----:B------:R-:W-:Y:S02]  /*6a10*/  @P0 IMAD R25, R21, R14, R20 ;  /* 0x0000000e15190224 */ /* 0x000fe400078e0214 */
[----:B0-----:R-:W-:Y:S02]  /*6a20*/  IMAD R5, R3, R30, R6 ;  /* 0x0000001e03057224 */ /* 0x001fe400078e0206 */
[----:B------:R-:W-:Y:S02]  /*6a30*/  IMAD R0, R0, R29, R25 ;  /* 0x0000001d00007224 */ /* 0x000fe400078e0219 */
[----:B------:R-:W-:-:S03]  /*6a40*/  IMAD.MOV.U32 R4, RZ, RZ, 0x1 ;  /* 0x00000001ff047424 */ /* 0x000fc600078e00ff */
[----:B------:R-:W-:Y:S02]  /*6a50*/  SEL R100, R5, R0, !P0 ;  /* 0x0000000005647207 */ /* 0x000fe40004000000 */
[----:B------:R-:W-:Y:S02]  /*6a60*/  PRMT R3, R4, 0x7610, R3 ;  /* 0x0000761004037816 */ /* 0x000fe40000000003 */
[----:B------:R-:W-:-:S07]  /*6a70*/  SEL R0, R0, R5, !P0 ;  /* 0x0000000500007207 */ /* 0x000fce0004000000 */
.L_x_159:
[----:B------:R-:W-:Y:S01]  /*6a80*/  LOP3.LUT P0, RZ, R3, 0xff, RZ, 0xc0, !PT ;  /* 0x000000ff03ff7812 */ /* 0x000fe2000780c0ff */
[----:B------:R-:W-:Y:S01]  /*6a90*/  UIMAD.WIDE.U32 UR4, UR42, -0x55555555, URZ ;  /* 0xaaaaaaab2a0478a5 */ /* 0x000fe2000f8e003f */
[----:B------:R-:W-:-:S03]  /*6aa0*/  IMAD.MOV.U32 R101, RZ, RZ, R0 ;  /* 0x000000ffff657224 */ /* 0x000fc600078e0000 */
[----:B------:R-:W-:-:S04]  /*6ab0*/  USHF.R.U32.HI UR4, URZ, 0x1, UR5 ;  /* 0x000000013f047899 */ /* 0x000fc80008011605 */
[----:B------:R-:W-:-:S04]  /*6ac0*/  UIMAD UR42, UR4, -0x3, UR42 ;  /* 0xfffffffd042a78a4 */ /* 0x000fc8000f8e022a */
[----:B------:R-:W-:Y:S08]  /*6ad0*/  @P0 BRA `(.L_x_162) ;  /* 0xffffffa800440947 */ /* 0x000ff0000383ffff */
[----:B------:R-:W-:Y:S05]  /*6ae0*/  EXIT ;  /* 0x000000000000794d */ /* 0x000fea0003800000 */
.L_x_7:
        /* <DEDUP_REMOVED lines=26> */
.L_x_164:
[----:B------:R-:W0:Y:S01]  /*6c90*/  LDC.64 R28, c[0x0][0x640] ;  /* 0x00019000ff1c7b82 */ /* 0x000e220000000a00 */
[-CC-:B------:R-:W-:Y:S01]  /*6ca0*/  SHF.R.U64 R22, R14, R6.reuse, R15.reuse ;  /* 0x000000060e167219 */ /* 0x180fe2000000120f */
[----:B------:R-:W-:Y:S01]  /*6cb0*/  IMAD.MOV.U32 R30, RZ, RZ, 0x1 ;  /* 0x00000001ff1e7424 */ /* 0x000fe200078e00ff */
[----:B------:R-:W-:Y:S02]  /*6cc0*/  SHF.R.U32.HI R6, RZ, R6, R15 ;  /* 0x00000006ff067219 */ /* 0x000fe4000001160f */
[----:B------:R-:W-:-:S03]  /*6cd0*/  IADD3 R13, P0, RZ, -R22, RZ ;  /* 0x80000016ff0d7210 */ /* 0x000fc60007f1e0ff */
[----:B------:R-:W1:Y:S02]  /*6ce0*/  LDC R12, c[0x0][0x618] ;  /* 0x00018600ff0c7b82 */ /* 0x000e640000000800 */
[----:B------:R-:W-:-:S04]  /*6cf0*/  IMAD.X R11, RZ, RZ, ~R6, P0 ;  /* 0x000000ffff0b7224 */ /* 0x000fc800000e0e06 */
[-C--:B------:R-:W-:Y:S02]  /*6d00*/  IMAD R6, R11, R24.reuse, RZ ;  /* 0x000000180b067224 */ /* 0x080fe400078e02ff */
[----:B------:R-:W2:Y:S01]  /*6d10*/  LDC R14, c[0x0][0x608] ;  /* 0x00018200ff0e7b82 */ /* 0x000ea20000000800 */
[----:B------:R-:W-:-:S04]  /*6d20*/  IMAD.WIDE.U32 R10, R13, R24, R16 ;  /* 0x000000180d0a7225 */ /* 0x000fc800078e0010 */
[----:B------:R-:W-:-:S03]  /*6d30*/  IMAD R13, R13, R25, R6 ;  /* 0x000000190d0d7224 */ /* 0x000fc600078e0206 */
[----:B------:R-:W3:Y:S01]  /*6d40*/  LDC R27, c[0x0][0x658] ;  /* 0x00019600ff1b7b82 */ /* 0x000ee20000000800 */
[----:B------:R-:W-:Y:S01]  /*6d50*/  IMAD.IADD R11, R11, 0x1, R13 ;  /* 0x000000010b0b7824 */ /* 0x000fe200078e020d */
[----:B0-----:R-:W-:-:S04]  /*6d60*/  ISETP.NE.U32.AND P0, PT, R28, RZ, PT ;  /* 0x000000ff1c00720c */ /* 0x001fc80003f05070 */
[----:B------:R-:W-:Y:S02]  /*6d70*/  ISETP.NE.AND.EX P0, PT, R29, RZ, PT, P0 ;  /* 0x000000ff1d00720c */ /* 0x000fe40003f05300 */
[----:B------:R-:W0:Y:S01]  /*6d80*/  LDC R24, c[0x0][0x600] ;  /* 0x00018000ff187b82 */ /* 0x000e220000000800 */
[-CC-:B-1----:R-:W-:Y:S01]  /*6d90*/  SHF.R.U64 R8, R10, R12.reuse, R11.reuse ;  /* 0x0000000c0a087219 */ /* 0x182fe2000000120b */
[----:B------:R-:W-:Y:S01]  /*6da0*/  IMAD.MOV.U32 R10, RZ, RZ, -0x1 ;  /* 0xffffffffff0a7424 */ /* 0x000fe200078e00ff */
[----:B------:R-:W-:-:S05]  /*6db0*/  SHF.R.U32.HI R11, RZ, R12, R11 ;  /* 0x0000000cff0b7219 */ /* 0x000fca000001160b */
[----:B------:R-:W1:Y:S01]  /*6dc0*/  LDC R25, c[0x0][0x648] ;  /* 0x00019200ff197b82 */ /* 0x000e620000000800 */
[-CC-:B--2---:R-:W-:Y:S02]  /*6dd0*/  SHF.R.U64 R21, R8, R14.reuse, R11.reuse ;  /* 0x0000000e08157219 */ /* 0x184fe4000000120b */
[----:B------:R-:W-:-:S05]  /*6de0*/  SHF.R.U32.HI R6, RZ, R14, R11 ;  /* 0x0000000eff067219 */ /* 0x000fca000001160b */
[----:B------:R-:W2:Y:S01]  /*6df0*/  LDC R26, c[0x0][0x638] ;  /* 0x00018e00ff1a7b82 */ /* 0x000ea20000000800 */
[-C--:B---3--:R-:W-:Y:S02]  /*6e00*/  SHF.L.U32 R10, R10, R27.reuse, RZ ;  /* 0x0000001b0a0a7219 */ /* 0x088fe400000006ff */
[-CC-:B------:R-:W-:Y:S02]  /*6e10*/  SHF.R.U64 R23, R21, R27.reuse, R6.reuse ;  /* 0x0000001b15177219 */ /* 0x180fe40000001206 */
[----:B------:R-:W-:Y:S02]  /*6e20*/  LOP3.LUT R32, RZ, R10, RZ, 0x33, !PT ;  /* 0x0000000aff207212 */ /* 0x000fe400078e33ff */
[----:B------:R-:W-:Y:S01]  /*6e30*/  SHF.R.U32.HI R11, RZ, R27, R6 ;  /* 0x0000001bff0b7219 */ /* 0x000fe20000011606 */
[----:B------:R-:W3:Y:S01]  /*6e40*/  LDC R31, c[0x0][0x610] ;  /* 0x00018400ff1f7b82 */ /* 0x000ee20000000800 */
[----:B------:R-:W-:Y:S01]  /*6e50*/  IMAD.MOV.U32 R10, RZ, RZ, R23 ;  /* 0x000000ffff0a7224 */ /* 0x000fe200078e0017 */
[----:B------:R-:W-:Y:S06]  /*6e60*/  @!P0 BRA `(.L_x_165) ;  /* 0x0000000000288947 */ /* 0x000fec0003800000 */
        /* <DEDUP_REMOVED lines=10> */
.L_x_165:
[----:B------:R-:W-:Y:S02]  /*6f10*/  ISETP.NE.AND P0, PT, R2, 0x1, PT ;  /* 0x000000010200780c */ /* 0x000fe40003f05270 */
[----:B-1----:R-:W-:Y:S01]  /*6f20*/  SHF.R.U64 R6, R10, R25, R11 ;  /* 0x000000190a067219 */ /* 0x002fe2000000120b */
[----:B0-----:R-:W-:Y:S01]  /*6f30*/  VIADD R11, R24, 0xffffffff ;  /* 0xffffffff180b7836 */ /* 0x001fe20000000000 */
[----:B------:R-:W-:Y:S02]  /*6f40*/  SHF.L.U32 R30, R30, R27, RZ ;  /* 0x0000001b1e1e7219 */ /* 0x000fe400000006ff */
[----:B------:R-:W-:Y:S01]  /*6f50*/  LOP3.LUT R5, R21, R32, RZ, 0xc0, !PT ;  /* 0x0000002015057212 */ /* 0x000fe200078ec0ff */
[----:B------:R-:W-:-:S04]  /*6f60*/  IMAD.MOV R10, RZ, RZ, -R6 ;  /* 0x000000ffff0a7224 */ /* 0x000fc800078e0a06 */
[----:B------:R-:W-:Y:S01]  /*6f70*/  IMAD R6, R30, R6, R5 ;  /* 0x000000061e067224 */ /* 0x000fe200078e0205 */
[----:B------:R-:W-:Y:S01]  /*6f80*/  LOP3.LUT R5, R8, R11, RZ, 0xc0, !PT ;  /* 0x0000000b08057212 */ /* 0x000fe200078ec0ff */
[----:B------:R-:W-:Y:S02]  /*6f90*/  @P0 IMAD R7, R9, R20, R4 ;  /* 0x0000001409070224 */ /* 0x000fe400078e0204 */
[----:B--2---:R-:W-:Y:S02]  /*6fa0*/  IMAD R4, R10, R26, R23 ;  /* 0x0000001a0a047224 */ /* 0x004fe400078e0217 */
[----:B---3--:R-:W-:Y:S02]  /*6fb0*/  IMAD R7, R6, R31, R7 ;  /* 0x0000001f06077224 */ /* 0x008fe400078e0207 */
[----:B------:R-:W-:Y:S02]  /*6fc0*/  IMAD R4, R4, R24, R5 ;  /* 0x0000001804047224 */ /* 0x000fe400078e0205 */
[----:B------:R-:W-:-:S02]  /*6fd0*/  IMAD.MOV.U32 R8, RZ, RZ, 0x1 ;  /* 0x00000001ff087424 */ /* 0x000fc400078e00ff */
[----:B------:R-:W-:Y:S01]  /*6fe0*/  IMAD.MOV.U32 R6, RZ, RZ, R22 ;  /* 0x000000ffff067224 */ /* 0x000fe200078e0016 */
[----:B------:R-:W-:Y:S02]  /*6ff0*/  SEL R19, R4, R7, !P0 ;  /* 0x0000000704137207 */ /* 0x000fe40004000000 */
[----:B------:R-:W-:-:S07]  /*7000*/  SEL R21, R7, R4, !P0 ;  /* 0x0000000407157207 */ /* 0x000fce0004000000 */
.L_x_163:
[----:B------:R-:W-:-:S08]  /*7010*/  NOP ;  /* 0x0000000000007918 */ /* 0x000fd00000000000 */
[----:B------:R-:W0:-:S00]  /*7020*/  USETMAXREG.DEALLOC.CTAPOOL 0x28 ;  /* 0x00000028000079c8 */ /* 0x000e0000080e0500 */
[----:B0-----:R-:W-:-:S13]  /*7030*/  ISETP.NE.AND P0, PT, R3, RZ, PT ;  /* 0x000000ff0300720c */ /* 0x001fda0003f05270 */
[----:B------:R-:W-:Y:S05]  /*7040*/  @P0 EXIT ;  /* 0x000000000000094d */ /* 0x000fea0003800000 */
[----:B------:R-:W-:Y:S01]  /*7050*/  LOP3.LUT P0, RZ, R8, 0xff, RZ, 0xc0, !PT ;  /* 0x000000ff08ff7812 */ /* 0x000fe2000780c0ff */
[----:B------:R-:W-:Y:S02]  /*7060*/  IMAD.MOV.U32 R3, RZ, RZ, 0x1 ;  /* 0x00000001ff037424 */ /* 0x000fe400078e00ff */
[----:B------:R-:W-:-:S10]  /*7070*/  IMAD.MOV.U32 R8, RZ, RZ, RZ ;  /* 0x000000ffff087224 */ /* 0x000fd400078e00ff */
[----:B------:R-:W-:Y:S05]  /*7080*/  @!P0 BRA `(.L_x_166) ;  /* 0x0000000c00548947 */ /* 0x000fea0003800000 */
[----:B------:R-:W0:Y:S01]  /*7090*/  LDC R3, c[0x0][0x28c] ;  /* 0x0000a300ff037b82 */ /* 0x000e220000000800 */
[----:B------:R-:W-:Y:S01]  /*70a0*/  ULDC UR5, c[0x0][0x658] ;  /* 0x0001960000057ab9 */ /* 0x000fe20000000800 */
[----:B------:R-:W-:Y:S01]  /*70b0*/  UMOV UR6, 0xffffffff ;  /* 0xffffffff00067882 */ /* 0x000fe20000000000 */
[----:B------:R-:W-:Y:S01]  /*70c0*/  BSSY B0, `(.L_x_166) ;  /* 0x00000d1000007945 */ /* 0x000fe20003800000 */
[----:B------:R-:W-:Y:S01]  /*70d0*/  USHF.L.U32 UR6, UR6, UR5, URZ ;  /* 0x0000000506067299 */ /* 0x000fe2000800063f */
[----:B------:R-:W-:Y:S01]  /*70e0*/  IMAD.MOV.U32 R10, RZ, RZ, 0x1 ;  /* 0x00000001ff0a7424 */ /* 0x000fe200078e00ff */
[----:B------:R-:W-:Y:S01]  /*70f0*/  LOP3.LUT R9, R18, 0x2, RZ, 0xfc, !PT ;  /* 0x0000000212097812 */ /* 0x000fe200078efcff */
[----:B------:R-:W-:Y:S01]  /*7100*/  IMAD.MOV.U32 R8, RZ, RZ, RZ ;  /* 0x000000ffff087224 */ /* 0x000fe200078e00ff */
[----:B------:R-:W1:Y:S01]  /*7110*/  S2UR UR8, SR_CgaCtaId ;  /* 0x00000000000879c3 */ /* 0x000e620000008800 */
[----:B------:R-:W-:Y:S01]  /*7120*/  ULDC UR4, c[0x0][0x600] ;  /* 0x0001800000047ab9 */ /* 0x000fe20000000800 */
[----:B------:R-:W-:Y:S01]  /*7130*/  UMOV UR7, 0x1 ;  /* 0x0000000100077882 */ /* 0x000fe20000000000 */
[----:B------:R-:W-:-:S02]  /*7140*/  UIADD3 UR4, UR4, -0x1, URZ ;  /* 0xffffffff04047890 */ /* 0x000fc4000fffe03f */
[----:B------:R-:W-:Y:S02]  /*7150*/  USHF.L.U32 UR5, UR7, UR5, URZ ;  /* 0x0000000507057299 */ /* 0x000fe4000800063f */
[----:B------:R-:W-:Y:S01]  /*7160*/  ULOP3.LUT UR6, URZ, UR6, URZ, 0x33, !UPT ;  /* 0x000000063f067292 */ /* 0x000fe2000f8e333f */
[----:B------:R-:W-:Y:S01]  /*7170*/  ULDC.64 UR30, c[0x0][0x198] ;  /* 0x00006600001e7ab9 */ /* 0x000fe20000000a00 */
[----:B0-----:R-:W-:-:S05]  /*7180*/  VIADD R3, R3, 0x7f ;  /* 0x0000007f03037836 */ /* 0x001fca0000000000 */
[----:B------:R-:W-:Y:S01]  /*7190*/  SHF.R.S32.HI R4, RZ, 0x1f, R3 ;  /* 0x0000001fff047819 */ /* 0x000fe20000011403 */
[----:B-1----:R-:W-:-:S03]  /*71a0*/  IMAD.U32 R12, RZ, RZ, UR8 ;  /* 0x00000008ff0c7e24 */ /* 0x002fc6000f8e00ff */
[----:B------:R-:W-:Y:S01]  /*71b0*/  LEA.HI R4, R4, R3, RZ, 0x7 ;  /* 0x0000000304047211 */ /* 0x000fe200078f38ff */
[----:B------:R-:W-:-:S03]  /*71c0*/  IMAD.MOV.U32 R3, RZ, RZ, 0x1 ;  /* 0x00000001ff037424 */ /* 0x000fc600078e00ff */
[----:B------:R-:W-:-:S05]  /*71d0*/  SHF.R.S32.HI R11, RZ, 0x7, R4 ;  /* 0x00000007ff0b7819 */ /* 0x000fca0000011404 */
[----:B------:R-:W-:-:S07]  /*71e0*/  VIADD R13, R11, 0x1 ;  /* 0x000000010b0d7836 */ /* 0x000fce0000000000 */
.L_x_177:
[----:B------:R-:W-:-:S03]  /*71f0*/  UMOV UR7, 0xffffffff ;  /* 0xffffffff00077882 */ /* 0x000fc60000000000 */
[----:B------:R-:W-:Y:S05]  /*7200*/  BRA.DIV UR7, `(.L_x_167) ;  /* 0x0000000e07b87947 */ /* 0x000fea000b800000 */
[----:B------:R-:W-:-:S13]  /*7210*/  ELECT P6, URZ, PT ;  /* 0x00000000003f782f */ /* 0x000fda00038c0000 */
.L_x_187:
[----:B------:R-:W0:Y:S01]  /*7220*/  LDC R4, c[0x0][0x28c] ;  /* 0x0000a300ff047b82 */ /* 0x000e220000000800 */
[----:B------:R-:W-:Y:S01]  /*7230*/  BSSY B1, `(.L_x_168) ;  /* 0x0000047000017945 */ /* 0x000fe20003800000 */
[----:B0-----:R-:W-:-:S13]  /*7240*/  ISETP.LT.OR P6, PT, R4, 0x1, !P6 ;  /* 0x000000010400780c */ /* 0x001fda00077c1670 */
[----:B------:R-:W-:Y:S05]  /*7250*/  @P6 BRA `(.L_x_169) ;  /* 0x0000000400106947 */ /* 0x000fea0003800000 */
[----:B------:R-:W-:Y:S02]  /*7260*/  IMAD R21, R21, 0x2, R12 ;  /* 0x0000000215157824 */ /* 0x000fe400078e020c */
[----:B------:R-:W-:Y:S02]  /*7270*/  IMAD.SHL.U32 R19, R19, 0x80, RZ ;  /* 0x0000008013137824 */ /* 0x000fe400078e00ff */
[----:B------:R-:W-:Y:S02]  /*7280*/  IMAD.MOV.U32 R22, RZ, RZ, RZ ;  /* 0x000000ffff167224 */ /* 0x000fe400078e00ff */
[----:B------:R-:W-:Y:S02]  /*7290*/  IMAD.MOV.U32 R4, RZ, RZ, R13 ;  /* 0x000000ffff047224 */ /* 0x000fe400078e000d */
[----:B------:R-:W-:Y:S02]  /*72a0*/  IMAD.MOV.U32 R5, RZ, RZ, R3 ;  /* 0x000000ffff057224 */ /* 0x000fe400078e0003 */
[----:B------:R-:W-:-:S02]  /*72b0*/  IMAD.MOV.U32 R7, RZ, RZ, R8 ;  /* 0x000000ffff077224 */ /* 0x000fc400078e0008 */
[----:B------:R-:W-:-:S07]  /*72c0*/  IMAD.SHL.U32 R21, R21, 0x40, RZ ;  /* 0x0000004015157824 */ /* 0x000fce00078e00ff */
.L_x_172:
[----:B------:R-:W0:Y:S01]  /*72d0*/  S2UR UR7, SR_CgaCtaId ;  /* 0x00000000000779c3 */ /* 0x000e220000008800 */
[----:B------:R-:W-:Y:S02]  /*72e0*/  MOV R15, 0x400 ;  /* 0x00000400000f7802 */ /* 0x000fe40000000f00 */
[----:B------:R-:W-:Y:S02]  /*72f0*/  SHF.L.U32 R14, R5, 0x1f, RZ ;  /* 0x0000001f050e7819 */ /* 0x000fe400000006ff */
[----:B------:R-:W-:Y:S01]  /*7300*/  ISETP.NE.AND P1, PT, R0, RZ, PT ;  /* 0x000000ff0000720c */ /* 0x000fe20003f25270 */
[----:B0-----:R-:W-:-:S05]  /*7310*/  IMAD.U32 R12, RZ, RZ, UR7 ;  /* 0x00000007ff0c7e24 */ /* 0x001fca000f8e00ff */
[----:B------:R-:W-:-:S07]  /*7320*/  LEA R20, R12, R15, 0x18 ;  /* 0x0000000f0c147211 */ /* 0x000fce00078ec0ff */
[----:B------:R-:W0:Y:S01]  /*7330*/  @!P1 LDC R15, c[0x0][0x500] ;  /* 0x00014000ff0f9b82 */ /* 0x000e220000000800 */
[----:B------:R-:W-:-:S04]  /*7340*/  IMAD R23, R7, 0x8, R20 ;  /* 0x0000000807177824 */ /* 0x000fc800078e0214 */
[----:B------:R-:W1:Y:S02]  /*7350*/  SYNCS.PHASECHK.TRANS64.TRYWAIT P0, [R23+URZ+0x18], R14 ;  /* 0x0000180e170075a7 */ /* 0x000e64000800017f */
[----:B-1----:R-:W-:Y:S05]  /*7360*/  @!P0 BRA `(.L_x_170) ;  /* 0x0000000c00808947 */ /* 0x002fea0003800000 */
.L_x_188:
[----:B-1----:R-:W-:Y:S01]  /*7370*/  PRMT R14, R9, 0x9910, RZ ;  /* 0x00009910090e7816 */ /* 0x002fe200000000ff */
[----:B0-----:R0:W-:Y:S03]  /*7380*/  @!P1 SYNCS.ARRIVE.TRANS64 RZ, [R23+URZ], R15 ;  /* 0x0000000f17ff99a7 */ /* 0x0011e6000800003f */
[----:B------:R-:W-:-:S13]  /*7390*/  ISETP.NE.AND P0, PT, R14, 0x2, PT ;  /* 0x000000020e00780c */ /* 0x000fda0003f05270 */
[----:B0-----:R-:W-:Y:S05]  /*73a0*/  @P0 BRA `(.L_x_171) ;  /* 0x0000000000040947 */ /* 0x001fea0003800000 */
[----:B------:R-:W-:Y:S01]  /*73b0*/  BPT.TRAP 0x1 ;  /* 0x000000040000795c */ /* 0x000fe20000300000 */
.L_x_171:
[----:B------:R-:W-:Y:S01]  /*73c0*/  IMAD R14, R7, 0x4, R12 ;  /* 0x00000004070e7824 */ /* 0x000fe200078e020c */
[----:B------:R-:W-:Y:S01]  /*73d0*/  R2UR UR34, R22 ;  /* 0x00000000162272ca */ /* 0x000fe200000e0000 */
[----:B------:R-:W-:Y:S01]  /*73e0*/  VIADD R4, R4, 0xffffffff ;  /* 0xffffffff04047836 */ /* 0x000fe20000000000 */
[----:B------:R-:W-:Y:S01]  /*73f0*/  R2UR UR33, R23 ;  /* 0x00000000172172ca */ /* 0x000fe200000e0000 */
[----:B------:R-:W-:Y:S01]  /*7400*/  IMAD.SHL.U32 R14, R14, 0x1000, RZ ;  /* 0x000010000e0e7824 */ /* 0x000fe200078e00ff */
[----:B------:R-:W-:Y:S01]  /*7410*/  R2UR UR36, R6 ;  /* 0x00000000062472ca */ /* 0x000fe200000e0000 */
[----:B------:R-:W-:Y:S01]  /*7420*/  UIADD3 UR14, UP0, UR30, 0xf0, URZ ;  /* 0x000000f01e0e7890 */ /* 0x000fe2000ff1e03f */
[----:B------:R-:W-:Y:S01]  /*7430*/  R2UR UR35, R21 ;  /* 0x00000000152372ca */ /* 0x000fe200000e0000 */
[--C-:B------:R-:W-:Y:S01]  /*7440*/  IMAD R14, R14, 0x2, R20.reuse ;  /* 0x000000020e0e7824 */ /* 0x100fe200078e0214 */
[----:B------:R-:W-:Y:S01]  /*7450*/  R2UR UR19, R19 ;  /* 0x00000000131372ca */ /* 0x000fe200000e0000 */
[C---:B------:R-:W-:Y:S01]  /*7460*/  IMAD R20, R7.reuse, 0x8000, R20 ;  /* 0x0000800007147824 */ /* 0x040fe200078e0214 */
[----:B------:R-:W-:Y:S01]  /*7470*/  UIADD3 UR42, UP1, UR30, 0x1f0, URZ ;  /* 0x000001f01e2a7890 */ /* 0x000fe2000ff3e03f */
[----:B------:R-:W-:Y:S01]  /*7480*/  ISETP.GT.AND P1, PT, R4, 0x1, PT ;  /* 0x000000010400780c */ /* 0x000fe20003f24270 */
[----:B------:R-:W-:Y:S01]  /*7490*/  UIADD3.X UR15, URZ, UR31, URZ, UP0, !UPT ;  /* 0x0000001f3f0f7290 */ /* 0x000fe200087fe43f */
[----:B------:R-:W-:Y:S01]  /*74a0*/  R2UR UR24, R14 ;  /* 0x000000000e1872ca */ /* 0x000fe200000e0000 */
[----:B------:R-:W-:Y:S01]  /*74b0*/  UIADD3 UR26, UR34, 0x40, URZ ;  /* 0x00000040221a7890 */ /* 0x000fe2000fffe03f */
[----:B------:R-:W-:Y:S01]  /*74c0*/  R2UR UR8, R20 ;  /* 0x00000000140872ca */ /* 0x000fe200000e0000 */
[----:B------:R-:W-:Y:S01]  /*74d0*/  UIADD3.X UR43, URZ, UR31, URZ, UP1, !UPT ;  /* 0x0000001f3f2b7290 */ /* 0x000fe20008ffe43f */
[----:B------:R-:W-:Y:S01]  /*74e0*/  VIADD R7, R7, 0x1 ;  /* 0x0000000107077836 */ /* 0x000fe20000000000 */
[----:B------:R-:W-:Y:S01]  /*74f0*/  UMOV UR7, 0x30000 ;  /* 0x0003000000077882 */ /* 0x000fe20000000000 */
[----:B------:R-:W-:Y:S01]  /*7500*/  UMOV UR22, 0x0 ;  /* 0x0000000000167882 */ /* 0x000fe20000000000 */
[----:B------:R-:W-:Y:S01]  /*7510*/  UMOV UR23, 0x10000000 ;  /* 0x1000000000177882 */ /* 0x000fe20000000000 */
[----:B------:R-:W-:Y:S01]  /*7520*/  UMOV UR25, UR33 ;  /* 0x0000002100197c82 */ /* 0x000fe20008000000 */
[----:B------:R-:W-:Y:S01]  /*7530*/  ISETP.NE.AND P0, PT, R7, 0x3, PT ;  /* 0x000000030700780c */ /* 0x000fe20003f05270 */
[----:B------:R-:W-:Y:S01]  /*7540*/  UMOV UR28, UR36 ;  /* 0x00000024001c7c82 */ /* 0x000fe20008000000 */
[----:B------:R-:W-:Y:S01]  /*7550*/  UMOV UR27, UR35 ;  /* 0x00000023001b7c82 */ /* 0x000fe20008000000 */
[----:B------:R-:W-:Y:S01]  /*7560*/  UMOV UR17, UR33 ;  /* 0x0000002100117c82 */ /* 0x000fe20008000000 */
[----:B------:R-:W-:Y:S01]  /*7570*/  UIADD3 UR32, UR24, 0x100, URZ ;  /* 0x0000010018207890 */ /* 0x000fe2000fffe03f */
[----:B------:R-:W-:Y:S01]  /*7580*/  SEL R14, RZ, 0x1, P0 ;  /* 0x00000001ff0e7807 */ /* 0x000fe20000000000 */
[----:B------:R-:W-:Y:S01]  /*7590*/  UIADD3 UR24, UR24, 0x4100, URZ ;  /* 0x0000410018187890 */ /* 0x000fe2000fffe03f */
[----:B------:R-:W-:Y:S01]  /*75a0*/  VIADD R22, R22, 0x80 ;  /* 0x0000008016167836 */ /* 0x000fe20000000000 */
[----:B------:R-:W-:Y:S01]  /*75b0*/  UIADD3 UR16, UR8, 0x18100, URZ ;  /* 0x0001810008107890 */ /* 0x000fe2000fffe03f */
[----:B------:R-:W-:Y:S01]  /*75c0*/  LOP3.LUT R5, R5, R14, RZ, 0x3c, !PT ;  /* 0x0000000e05057212 */ /* 0x000fe200078e3cff */
[----:B------:R-:W-:Y:S01]  /*75d0*/  UIADD3 UR8, UR8, 0x1c100, URZ ;  /* 0x0001c10008087890 */ /* 0x000fe2000fffe03f */
[----:B------:R-:W-:Y:S01]  /*75e0*/  SEL R7, R7, RZ, P0 ;  /* 0x000000ff07077207 */ /* 0x000fe20000000000 */
[----:B------:R-:W-:Y:S01]  /*75f0*/  UMOV UR18, UR34 ;  /* 0x0000002200127c82 */ /* 0x000fe20008000000 */
[----:B------:R-:W-:Y:S01]  /*7600*/  UMOV UR20, UR36 ;  /* 0x0000002400147c82 */ /* 0x000fe20008000000 */
[----:B------:R0:W-:Y:S01]  /*7610*/  UTMALDG.3D.MULTICAST [UR32], [UR14], UR7, desc[UR22] ;  /* 0x000016200e0073b4 */ /* 0x0001e20008011807 */
[----:B------:R-:W-:Y:S01]  /*7620*/  UMOV UR9, UR33 ;  /* 0x0000002100097c82 */ /* 0x000fe20008000000 */
[----:B------:R-:W-:Y:S01]  /*7630*/  UMOV UR11, UR19 ;  /* 0x00000013000b7c82 */ /* 0x000fe20008000000 */
[----:B------:R-:W-:Y:S01]  /*7640*/  UMOV UR12, UR36 ;  /* 0x00000024000c7c82 */ /* 0x000fe20008000000 */
[----:B------:R-:W-:Y:S01]  /*7650*/  UMOV UR10, UR26 ;  /* 0x0000001a000a7c82 */ /* 0x000fe20008000000 */
[----:B------:R0:W-:Y:S01]  /*7660*/  UTMALDG.3D.MULTICAST [UR24], [UR14], UR7, desc[UR22] ;  /* 0x000016180e0073b4 */ /* 0x0001e20008011807 */
[----:B------:R0:W-:Y:S01]  /*7670*/  UTMALDG.3D [UR16], [UR42], desc[UR22] ;  /* 0x000016102a0075b4 */ /* 0x0001e20008011000 */
[----:B------:R0:W-:Y:S02]  /*7680*/  UTMALDG.3D [UR8], [UR42], desc[UR22] ;  /* 0x000016082a0075b4 */ /* 0x0001e40008011000 */
[----:B0-----:R-:W-:Y:S05]  /*7690*/  @P1 BRA `(.L_x_172) ;  /* 0xfffffffc000c1947 */ /* 0x001fea000383ffff */
.L_x_169:
[----:B------:R-:W-:Y:S05]  /*76a0*/  BSYNC B1 ;  /* 0x0000000000017941 */ /* 0x000fea0003800000 */
.L_x_168:
[----:B------:R-:W-:Y:S01]  /*76b0*/  LOP3.LUT P1, RZ, R10, 0xff, RZ, 0xc0, !PT ;  /* 0x000000ff0aff7812 */ /* 0x000fe2000782c0ff */
[C---:B------:R-:W-:Y:S01]  /*76c0*/  IMAD.IADD R7, R11.reuse, 0x1, R8 ;  /* 0x000000010b077824 */ /* 0x040fe200078e0208 */
[----:B------:R-:W-:Y:S01]  /*76d0*/  ULDC.64 UR8, c[0x0][0x650] ;  /* 0x0001940000087ab9 */ /* 0x000fe20000000a00 */
[----:B------:R-:W-:Y:S01]  /*76e0*/  ISETP.GE.U32.AND P2, PT, R11, 0x3, PT ;  /* 0x000000030b00780c */ /* 0x000fe20003f46070 */
[----:B------:R-:W-:Y:S01]  /*76f0*/  BSSY B1, `(.L_x_173) ;  /* 0x000006b000017945 */ /* 0x000fe20003800000 */
[----:B------:R-:W-:Y:S01]  /*7700*/  IMAD.MOV.U32 R21, RZ, RZ, -0x1 ;  /* 0xffffffffff157424 */ /* 0x000fe200078e00ff */
[----:B------:R-:W-:Y:S01]  /*7710*/  ISETP.GT.U32.AND P0, PT, R7, 0x2, PT ;  /* 0x000000020700780c */ /* 0x000fe20003f04070 */
[----:B------:R-:W-:Y:S01]  /*7720*/  IMAD.MOV.U32 R19, RZ, RZ, -0x1 ;  /* 0xffffffffff137424 */ /* 0x000fe200078e00ff */
[----:B------:R-:W-:Y:S02]  /*7730*/  PRMT R10, RZ, 0x7610, R10 ;  /* 0x00007610ff0a7816 */ /* 0x000fe4000000000a */
[----:B------:R-:W-:-:S03]  /*7740*/  ISETP.LT.U32.AND P0, PT, R11, 0x3, P0 ;  /* 0x000000030b00780c */ /* 0x000fc60000701070 */
[----:B------:R-:W0:Y:S01]  /*7750*/  @P1 S2R R12, SR_CgaCtaId ;  /* 0x00000000000c1919 */ /* 0x000e220000008800 */
[----:B------:R-:W-:-:S04]  /*7760*/  @P1 MOV R5, 0x400 ;  /* 0x0000040000051802 */ /* 0x000fc80000000f00 */
[----:B0-----:R-:W-:Y:S01]  /*7770*/  @P1 LEA R6, R12, R5, 0x18 ;  /* 0x000000050c061211 */ /* 0x001fe200078ec0ff */
[----:B------:R-:W-:Y:S01]  /*7780*/  IMAD.WIDE.U32 R4, R7, -0x55555555, RZ ;  /* 0xaaaaaaab07047825 */ /* 0x000fe200078e00ff */
[----:B------:R-:W-:Y:S02]  /*7790*/  SEL R4, RZ, 0x1, !P0 ;  /* 0x00000001ff047807 */ /* 0x000fe40004000000 */
[----:B------:R0:W-:Y:S01]  /*77a0*/  @P1 SYNCS.ARRIVE.TRANS64.A1T0 RZ, [R6+URZ+0x48], RZ ;  /* 0x000048ff06ff19a7 */ /* 0x0001e2000810003f */
[----:B------:R-:W-:Y:S02]  /*77b0*/  IADD3 R16, P1, R16, UR38, RZ ;  /* 0x0000002610107c10 */ /* 0x000fe4000ff3e0ff */
[----:B------:R-:W-:Y:S02]  /*77c0*/  LOP3.LUT R3, R3, R4, RZ, 0x3c, !PT ;  /* 0x0000000403037212 */ /* 0x000fe400078e3cff */
[----:B------:R-:W-:Y:S02]  /*77d0*/  IADD3.X R17, R17, UR41, RZ, P1, !PT ;  /* 0x0000002911117c10 */ /* 0x000fe40008ffe4ff */
[----:B------:R-:W-:-:S02]  /*77e0*/  ISETP.GE.U32.AND P0, PT, R16, UR8, PT ;  /* 0x0000000810007c0c */ /* 0x000fc4000bf06070 */
[----:B0-----:R-:W-:Y:S02]  /*77f0*/  SHF.R.U32.HI R6, RZ, 0x1, R5 ;  /* 0x00000001ff067819 */ /* 0x001fe40000011605 */
[----:B------:R-:W-:Y:S02]  /*7800*/  ISETP.GE.U32.AND.EX P0, PT, R17, UR9, PT, P0 ;  /* 0x0000000911007c0c */ /* 0x000fe4000bf06100 */
[----:B------:R-:W-:Y:S01]  /*7810*/  @P2 LOP3.LUT R3, R3, 0x1, R6, 0x78, !PT ;  /* 0x0000000103032812 */ /* 0x000fe200078e7806 */
[----:B------:R-:W-:Y:S01]  /*7820*/  IMAD R8, R6, -0x3, R7 ;  /* 0xfffffffd06087824 */ /* 0x000fe200078e0207 */
[----:B------:R-:W-:Y:S01]  /*7830*/  PRMT R4, RZ, 0x7610, R4 ;  /* 0x00007610ff047816 */ /* 0x000fe20000000004 */
[----:B------:R-:W-:-:S08]  /*7840*/  IMAD.MOV.U32 R6, RZ, RZ, -0x1 ;  /* 0xffffffffff067424 */ /* 0x000fd000078e00ff */
[----:B------:R-:W-:Y:S05]  /*7850*/  @P0 BRA `(.L_x_174) ;  /* 0x0000000400500947 */ /* 0x000fea0003800000 */
[----:B------:R-:W0:Y:S01]  /*7860*/  S2R R19, SR_CTAID.X ;  /* 0x0000000000137919 */ /* 0x000e220000002500 */
[----:B------:R-:W-:Y:S01]  /*7870*/  ULDC.64 UR8, c[0x0][0x628] ;  /* 0x00018a0000087ab9 */ /* 0x000fe20000000a00 */
[----:B------:R-:W1:Y:S01]  /*7880*/  LDC R20, c[0x0][0x144] ;  /* 0x00005100ff147b82 */ /* 0x000e620000000800 */
[----:B------:R-:W-:Y:S01]  /*7890*/  ISETP.NE.U32.AND P0, PT, RZ, UR8, PT ;  /* 0x00000008ff007c0c */ /* 0x000fe2000bf05070 */
[----:B------:R-:W2:Y:S01]  /*78a0*/  S2R R14, SR_CTAID.Y ;  /* 0x00000000000e7919 */ /* 0x000ea20000002600 */
[----:B------:R-:W-:Y:S01]  /*78b0*/  ULDC UR10, c[0x0][0x630] ;  /* 0x00018c00000a7ab9 */ /* 0x000fe20000000800 */
[----:B------:R-:W-:Y:S01]  /*78c0*/  ULDC UR11, c[0x0][0x150] ;  /* 0x00005400000b7ab9 */ /* 0x000fe20000000800 */
[----:B------:R-:W-:Y:S01]  /*78d0*/  ISETP.NE.AND.EX P0, PT, RZ, UR9, PT, P0 ;  /* 0x00000009ff007c0c */ /* 0x000fe2000bf05300 */
[----:B------:R-:W-:Y:S02]  /*78e0*/  IMAD.MOV.U32 R4, RZ, RZ, R16 ;  /* 0x000000ffff047224 */ /* 0x000fe400078e0010 */
[----:B------:R-:W-:Y:S01]  /*78f0*/  IMAD.MOV.U32 R5, RZ, RZ, R17 ;  /* 0x000000ffff057224 */ /* 0x000fe200078e0011 */
[----:B0-----:R-:W-:-:S09]  /*7900*/  I2FP.F32.U32 R21, R19 ;  /* 0x0000001300157245 */ /* 0x001fd20000201000 */
[----:B------:R-:W-:Y:S05]  /*7910*/  @!P0 BRA `(.L_x_175) ;  /* 0x0000000000288947 */ /* 0x000fea0003800000 */
[----:B------:R-:W-:Y:S02]  /*7920*/  ULDC UR7, c[0x0][0x634] ;  /* 0x00018d0000077ab9 */ /* 0x000fe40000000800 */
[----:B------:R-:W-:-:S05]  /*7930*/  IADD3 R5, P0, R16, UR7, RZ ;  /* 0x0000000710057c10 */ /* 0x000fca000ff1e0ff */
[----:B------:R-:W-:-:S04]  /*7940*/  IMAD.X R15, RZ, RZ, R17, P0 ;  /* 0x000000ffff0f7224 */ /* 0x000fc800000e0611 */
[----:B------:R-:W-:-:S04]  /*7950*/  IMAD.WIDE.U32 R6, R15, UR8, RZ ;  /* 0x000000080f067c25 */ /* 0x000fc8000f8e00ff */
[----:B------:R-:W-:-:S04]  /*7960*/  IMAD.WIDE.U32 R6, P0, R5, UR9, R6 ;  /* 0x0000000905067c25 */ /* 0x000fc8000f800006 */
[----:B------:R-:W-:-:S04]  /*7970*/  IMAD.WIDE.U32 R4, R5, UR8, RZ ;  /* 0x0000000805047c25 */ /* 0x000fc8000f8e00ff */
[----:B------:R-:W-:Y:S01]  /*7980*/  IMAD.MOV.U32 R4, RZ, RZ, R7 ;  /* 0x000000ffff047224 */ /* 0x000fe200078e0007 */
[----:B------:R-:W-:Y:S01]  /*7990*/  IADD3 RZ, P1, R5, R6, RZ ;  /* 0x0000000605ff7210 */ /* 0x000fe20007f3e0ff */
[----:B------:R-:W-:-:S04]  /*79a0*/  IMAD.X R5, RZ, RZ, RZ, P0 ;  /* 0x000000ffff057224 */ /* 0x000fc800000e06ff */
[----:B------:R-:W-:-:S08]  /*79b0*/  IMAD.WIDE.U32.X R4, R15, UR9, R4, P1 ;  /* 0x000000090f047c25 */ /* 0x000fd000088e0404 */
.L_x_175:
[----:B------:R-:W-:Y:S01]  /*79c0*/  FMUL R21, R21, UR11 ;  /* 0x0000000b15157c20 */ /* 0x000fe20008400000 */
[--C-:B------:R-:W-:Y:S01]  /*79d0*/  SHF.R.U64 R15, R4, UR10, R5.reuse ;  /* 0x0000000a040f7c19 */ /* 0x100fe20008001205 */
[----:B------:R-:W-:Y:S01]  /*79e0*/  ULDC.64 UR8, c[0x0][0x620] ;  /* 0x0001880000087ab9 */ /* 0x000fe20000000a00 */
[----:B------:R-:W-:Y:S01]  /*79f0*/  SHF.R.U32.HI R4, RZ, UR10, R5 ;  /* 0x0000000aff047c19 */ /* 0x000fe20008011605 */
[----:B------:R-:W-:Y:S01]  /*7a00*/  ULDC.64 UR10, c[0x0][0x640] ;  /* 0x00019000000a7ab9 */ /* 0x000fe20000000a00 */
[----:B------:R-:W-:Y:S01]  /*7a10*/  IADD3 R5, P0, RZ, -R15, RZ ;  /* 0x8000000fff057210 */ /* 0x000fe20007f1e0ff */
[----:B------:R-:W0:Y:S01]  /*7a20*/  F2I.U32.TRUNC.NTZ R21, R21 ;  /* 0x0000001500157305 */ /* 0x000e22000020f000 */
[----:B------:R-:W-:-:S03]  /*7a30*/  ULDC UR7, c[0x0][0x618] ;  /* 0x0001860000077ab9 */ /* 0x000fc60000000800 */
[----:B------:R-:W-:Y:S01]  /*7a40*/  IMAD.X R4, RZ, RZ, ~R4, P0 ;  /* 0x000000ffff047224 */ /* 0x000fe200000e0e04 */
[----:B------:R-:W-:-:S03]  /*7a50*/  ISETP.NE.U32.AND P0, PT, RZ, UR10, PT ;  /* 0x0000000aff007c0c */ /* 0x000fc6000bf05070 */
[----:B------:R-:W-:Y:S01]  /*7a60*/  IMAD R4, R4, UR8, RZ ;  /* 0x0000000804047c24 */ /* 0x000fe2000f8e02ff */
[----:B------:R-:W-:-:S03]  /*7a70*/  ISETP.NE.AND.EX P0, PT, RZ, UR11, PT, P0 ;  /* 0x0000000bff007c0c */ /* 0x000fc6000bf05300 */
[C---:B------:R-:W-:Y:S02]  /*7a80*/  IMAD R7, R5.reuse, UR9, R4 ;  /* 0x0000000905077c24 */ /* 0x040fe4000f8e0204 */
[----:B------:R-:W-:Y:S01]  /*7a90*/  IMAD.WIDE.U32 R4, R5, UR8, R16 ;  /* 0x0000000805047c25 */ /* 0x000fe2000f8e0010 */
[----:B------:R-:W-:-:S03]  /*7aa0*/  ULDC UR8, c[0x0][0x154] ;  /* 0x0000550000087ab9 */ /* 0x000fc60000000800 */
[----:B0-----:R-:W-:Y:S02]  /*7ab0*/  IMAD.MOV R6, RZ, RZ, -R21 ;  /* 0x000000ffff067224 */ /* 0x001fe400078e0a15 */
[----:B------:R-:W0:Y:S01]  /*7ac0*/  LDC R21, c[0x0][0x148] ;  /* 0x00005200ff157b82 */ /* 0x000e220000000800 */
[----:B------:R-:W-:Y:S02]  /*7ad0*/  IMAD.IADD R5, R5, 0x1, R7 ;  /* 0x0000000105057824 */ /* 0x000fe400078e0207 */
[----:B-1----:R-:W-:Y:S01]  /*7ae0*/  IMAD R19, R20, R6, R19 ;  /* 0x0000000614137224 */ /* 0x002fe200078e0213 */
[----:B--2---:R-:W-:Y:S02]  /*7af0*/  I2FP.F32.U32 R6, R14 ;  /* 0x0000000e00067245 */ /* 0x004fe40000201000 */
[--C-:B------:R-:W-:Y:S02]  /*7b00*/  SHF.R.U64 R20, R4, UR7, R5.reuse ;  /* 0x0000000704147c19 */ /* 0x100fe40008001205 */
[----:B------:R-:W-:Y:S01]  /*7b10*/  SHF.R.U32.HI R5, RZ, UR7, R5 ;  /* 0x00000007ff057c19 */ /* 0x000fe20008011605 */
[----:B------:R-:W-:Y:S01]  /*7b20*/  FMUL R6, R6, UR8 ;  /* 0x0000000806067c20 */ /* 0x000fe20008400000 */
[----:B------:R-:W-:-:S02]  /*7b30*/  ULDC UR7, c[0x0][0x608] ;  /* 0x0001820000077ab9 */ /* 0x000fc40000000800 */
[--C-:B------:R-:W-:Y:S01]  /*7b40*/  SHF.R.U64 R23, R20, UR7, R5.reuse ;  /* 0x0000000714177c19 */ /* 0x100fe20008001205 */
[----:B------:R1:W2:Y:S01]  /*7b50*/  F2I.U32.TRUNC.NTZ R24, R6 ;  /* 0x0000000600187305 */ /* 0x0002a2000020f000 */
[----:B------:R-:W-:Y:S01]  /*7b60*/  SHF.R.U32.HI R4, RZ, UR7, R5 ;  /* 0x00000007ff047c19 */ /* 0x000fe20008011605 */
[----:B------:R-:W-:-:S03]  /*7b70*/  ULDC UR7, c[0x0][0x658] ;  /* 0x0001960000077ab9 */ /* 0x000fc60000000800 */
[--C-:B------:R-:W-:Y:S02]  /*7b80*/  SHF.R.U64 R22, R23, UR7, R4.reuse ;  /* 0x0000000717167c19 */ /* 0x100fe40008001204 */
[----:B------:R-:W-:-:S03]  /*7b90*/  SHF.R.U32.HI R25, RZ, UR7, R4 ;  /* 0x00000007ff197c19 */ /* 0x000fc60008011604 */
[----:B------:R-:W-:Y:S02]  /*7ba0*/  IMAD.MOV.U32 R4, RZ, RZ, R22 ;  /* 0x000000ffff047224 */ /* 0x000fe400078e0016 */
[----:B------:R-:W-:Y:S01]  /*7bb0*/  IMAD.MOV.U32 R5, RZ, RZ, R25 ;  /* 0x000000ffff057224 */ /* 0x000fe200078e0019 */
[----:B-1----:R-:W-:Y:S06]  /*7bc0*/  @!P0 BRA `(.L_x_176) ;  /* 0x0000000000288947 */ /* 0x002fec0003800000 */
        /* <DEDUP_REMOVED lines=10> */
.L_x_176:
[----:B------:R-:W-:Y:S01]  /*7c70*/  ISETP.NE.AND P0, PT, R2, 0x1, PT ;  /* 0x000000010200780c */ /* 0x000fe20003f05270 */
[----:B------:R-:W-:Y:S01]  /*7c80*/  ULDC UR7, c[0x0][0x648] ;  /* 0x0001920000077ab9 */ /* 0x000fe20000000800 */
[----:B------:R-:W-:Y:S01]  /*7c90*/  LOP3.LUT R23, R23, UR6, RZ, 0xc0, !PT ;  /* 0x0000000617177c12 */ /* 0x000fe2000f8ec0ff */
[----:B--2---:R-:W-:Y:S01]  /*7ca0*/  IMAD.MOV R24, RZ, RZ, -R24 ;  /* 0x000000ffff187224 */ /* 0x004fe200078e0a18 */
[----:B------:R-:W-:Y:S01]  /*7cb0*/  SHF.R.U64 R4, R4, UR7, R5 ;  /* 0x0000000704047c19 */ /* 0x000fe20008001205 */
[----:B------:R-:W-:Y:S01]  /*7cc0*/  ULDC UR7, c[0x0][0x638] ;  /* 0x00018e0000077ab9 */ /* 0x000fe20000000800 */
[----:B------:R-:W-:Y:S01]  /*7cd0*/  LOP3.LUT R7, R20, UR4, RZ, 0xc0, !PT ;  /* 0x0000000414077c12 */ /* 0x000fe2000f8ec0ff */
[----:B------:R-:W-:Y:S01]  /*7ce0*/  ULDC UR8, c[0x0][0x610] ;  /* 0x0001840000087ab9 */ /* 0x000fe20000000800 */
[----:B------:R-:W-:Y:S02]  /*7cf0*/  IMAD.MOV.U32 R6, RZ, RZ, R15 ;  /* 0x000000ffff067224 */ /* 0x000fe400078e000f */
[----:B------:R-:W-:-:S02]  /*7d00*/  IMAD.MOV R5, RZ, RZ, -R4 ;  /* 0x000000ffff057224 */ /* 0x000fc400078e0a04 */
[----:B------:R-:W-:Y:S02]  /*7d10*/  IMAD R4, R4, UR5, R23 ;  /* 0x0000000504047c24 */ /* 0x000fe4000f8e0217 */
[----:B0-----:R-:W-:Y:S02]  /*7d20*/  @P0 IMAD R19, R21, R24, R14 ;  /* 0x0000001815130224 */ /* 0x001fe400078e020e */
[----:B------:R-:W-:Y:S01]  /*7d30*/  IMAD R22, R5, UR7, R22 ;  /* 0x0000000705167c24 */ /* 0x000fe2000f8e0216 */
[----:B------:R-:W-:Y:S01]  /*7d40*/  ULDC UR7, c[0x0][0x600] ;  /* 0x0001800000077ab9 */ /* 0x000fe20000000800 */
[----:B------:R-:W-:Y:S02]  /*7d50*/  IMAD R21, R4, UR8, R19 ;  /* 0x0000000804157c24 */ /* 0x000fe4000f8e0213 */
[----:B------:R-:W-:Y:S02]  /*7d60*/  IMAD R22, R22, UR7, R7 ;  /* 0x0000000716167c24 */ /* 0x000fe4000f8e0207 */
[----:B------:R-:W-:-:S03]  /*7d70*/  IMAD.MOV.U32 R4, RZ, RZ, 0x1 ;  /* 0x00000001ff047424 */ /* 0x000fc600078e00ff */
[----:B------:R-:W-:Y:S02]  /*7d80*/  SEL R19, R22, R21, !P0 ;  /* 0x0000001516137207 */ /* 0x000fe40004000000 */
[----:B------:R-:W-:-:S07]  /*7d90*/  SEL R21, R21, R22, !P0 ;  /* 0x0000001615157207 */ /* 0x000fce0004000000 */
.L_x_174:
[----:B------:R-:W-:Y:S05]  /*7da0*/  BSYNC B1 ;  /* 0x0000000000017941 */ /* 0x000fea0003800000 */
.L_x_173:
[----:B------:R-:W-:-:S13]  /*7db0*/  LOP3.LUT P0, RZ, R4, 0xff, RZ, 0xc0, !PT ;  /* 0x000000ff04ff7812 */ /* 0x000fda000780c0ff */
[----:B------:R-:W-:Y:S05]  /*7dc0*/  @P0 BRA `(.L_x_177) ;  /* 0xfffffff400080947 */ /* 0x000fea000383ffff */
[----:B------:R-:W-:Y:S05]  /*7dd0*/  BSYNC B0 ;  /* 0x0000000000007941 */ /* 0x000fea0003800000 */
.L_x_166:
[----:B------:R-:W-:-:S03]  /*7de0*/  UMOV UR7, 0xffffffff ;  /* 0xffffffff00077882 */ /* 0x000fc60000000000 */
[----:B------:R-:W-:Y:S05]  /*7df0*/  BRA.DIV UR7, `(.L_x_178) ;  /* 0x0000000207f07947 */ /* 0x000fea000b800000 */
[----:B------:R-:W-:-:S13]  /*7e00*/  ELECT P6, URZ, PT ;  /* 0x00000000003f782f */ /* 0x000fda00038c0000 */
.L_x_191:
[----:B------:R-:W-:Y:S04]  /*7e10*/  BSSY B0, `(.L_x_179) ;  /* 0x0000022000007945 */ /* 0x000fe80003800000 */
[----:B------:R-:W-:Y:S05]  /*7e20*/  @!P6 BRA `(.L_x_180) ;  /* 0x000000000080e947 */ /* 0x000fea0003800000 */
[----:B------:R-:W-:-:S04]  /*7e30*/  LOP3.LUT R18, R18, 0x2, RZ, 0xfc, !PT ;  /* 0x0000000212127812 */ /* 0x000fc800078efcff */
[----:B------:R-:W-:-:S13]  /*7e40*/  ISETP.NE.AND P0, PT, R18, 0x3, PT ;  /* 0x000000031200780c */ /* 0x000fda0003f05270 */
[----:B------:R-:W-:Y:S05]  /*7e50*/  @!P0 BRA `(.L_x_181) ;  /* 0x0000000000048947 */ /* 0x000fea0003800000 */
[----:B------:R-:W-:Y:S01]  /*7e60*/  BPT.TRAP 0x1 ;  /* 0x000000040000795c */ /* 0x000fe20000300000 */
.L_x_181:
[----:B------:R-:W0:Y:S01]  /*7e70*/  S2R R5, SR_CgaCtaId ;  /* 0x0000000000057919 */ /* 0x000e220000008800 */
[----:B------:R-:W-:Y:S02]  /*7e80*/  MOV R0, 0x400 ;  /* 0x0000040000007802 */ /* 0x000fe40000000f00 */
[----:B------:R-:W-:Y:S02]  /*7e90*/  SHF.L.U32 R2, R3, 0x1f, RZ ;  /* 0x0000001f03027819 */ /* 0x000fe400000006ff */
[----:B0-----:R-:W-:-:S05]  /*7ea0*/  LEA R5, R5, R0, 0x18 ;  /* 0x0000000005057211 */ /* 0x001fca00078ec0ff */
[----:B------:R-:W-:-:S04]  /*7eb0*/  VIADD R5, R5, 0x18 ;  /* 0x0000001805057836 */ /* 0x000fc80000000000 */
[C---:B------:R-:W-:Y:S02]  /*7ec0*/  IMAD R7, R8.reuse, 0x8, R5 ;  /* 0x0000000808077824 */ /* 0x040fe400078e0205 */
[----:B------:R-:W-:Y:S02]  /*7ed0*/  VIADD R8, R8, 0x1 ;  /* 0x0000000108087836 */ /* 0x000fe40000000000 */
[----:B------:R-:W0:Y:S03]  /*7ee0*/  SYNCS.PHASECHK.TRANS64.TRYWAIT P0, [R7+URZ], R2 ;  /* 0x00000002070075a7 */ /* 0x000e26000800017f */
[----:B------:R-:W-:-:S04]  /*7ef0*/  ISETP.NE.AND P1, PT, R8, 0x3, PT ;  /* 0x000000030800780c */ /* 0x000fc80003f25270 */
[----:B------:R-:W-:Y:S02]  /*7f00*/  SEL R0, RZ, 0x1, P1 ;  /* 0x00000001ff007807 */ /* 0x000fe40000800000 */
[----:B------:R-:W-:Y:S02]  /*7f10*/  SEL R8, R8, RZ, P1 ;  /* 0x000000ff08087207 */ /* 0x000fe40000800000 */
[----:B------:R-:W-:-:S03]  /*7f20*/  LOP3.LUT R9, R3, R0, RZ, 0x3c, !PT ;  /* 0x0000000003097212 */ /* 0x000fc600078e3cff */
[----:B------:R-:W-:Y:S01]  /*7f30*/  IMAD R4, R8, 0x8, R5 ;  /* 0x0000000808047824 */ /* 0x000fe200078e0205 */
[----:B------:R-:W-:Y:S01]  /*7f40*/  SHF.L.U32 R3, R9, 0x1f, RZ ;  /* 0x0000001f09037819 */ /* 0x000fe200000006ff */
[----:B0-----:R-:W-:Y:S06]  /*7f50*/  @!P0 BRA `(.L_x_182) ;  /* 0x0000000000b88947 */ /* 0x001fec0003800000 */
.L_x_192:
[----:B------:R-:W1:Y:S01]  /*7f60*/  SYNCS.PHASECHK.TRANS64.TRYWAIT P0, [R4+URZ], R3 ;  /* 0x00000003040075a7 */ /* 0x000e62000800017f */
[----:B------:R-:W-:-:S05]  /*7f70*/  VIADD R0, R8, 0x1 ;  /* 0x0000000108007836 */ /* 0x000fca0000000000 */
[----:B------:R-:W-:-:S04]  /*7f80*/  ISETP.NE.AND P1, PT, R0, 0x3, PT ;  /* 0x000000030000780c */ /* 0x000fc80003f25270 */
[----:B0-----:R-:W-:Y:S02]  /*7f90*/  SEL R2, RZ, 0x1, P1 ;  /* 0x00000001ff027807 */ /* 0x001fe40000800000 */
[----:B------:R-:W-:Y:S02]  /*7fa0*/  SEL R0, R0, RZ, P1 ;  /* 0x000000ff00007207 */ /* 0x000fe40000800000 */
[----:B------:R-:W-:Y:S01]  /*7fb0*/  LOP3.LUT R2, R9, R2, RZ, 0x3c, !PT ;  /* 0x0000000209027212 */ /* 0x000fe200078e3cff */
[----:B-1----:R-:W-:Y:S06]  /*7fc0*/  @!P0 BRA `(.L_x_183) ;  /* 0x0000000000b08947 */ /* 0x002fec0003800000 */
.L_x_193:
[----:B------:R-:W-:Y:S01]  /*7fd0*/  IMAD R5, R0, 0x8, R5 ;  /* 0x0000000800057824 */ /* 0x000fe200078e0205 */
[----:B------:R-:W-:-:S07]  /*7fe0*/  SHF.L.U32 R0, R2, 0x1f, RZ ;  /* 0x0000001f02007819 */ /* 0x000fce00000006ff */
.L_x_184:
[----:B-1----:R1:W2:Y:S02]  /*7ff0*/  SYNCS.PHASECHK.TRANS64.TRYWAIT P0, [R5+URZ], R0 ;  /* 0x00000000050075a7 */ /* 0x0022a4000800017f */
[----:B--2---:R-:W-:Y:S05]  /*8000*/  @!P0 NANOSLEEP.SYNCS 0x989680 ;  /* 0x009896800000895d */ /* 0x004fea0003900000 */
[----:B------:R-:W2:Y:S02]  /*8010*/  @!P0 SYNCS.PHASECHK.TRANS64 P0, [R5+URZ], R0 ;  /* 0x00000000050085a7 */ /* 0x000ea4000800007f */
[----:B--2---:R-:W-:Y:S05]  /*8020*/  @!P0 BRA `(.L_x_184) ;  /* 0xfffffffc00f08947 */ /* 0x004fea000383ffff */
.L_x_180:
[----:B------:R-:W-:Y:S05]  /*8030*/  BSYNC B0 ;  /* 0x0000000000007941 */ /* 0x000fea0003800000 */
.L_x_179:
[----:B------:R-:W-:Y:S05]  /*8040*/  EXIT ;  /* 0x000000000000794d */ /* 0x000fea0003800000 */
.L_x_21:
[----:B-1----:R1:W2:Y:S02]  /*8050*/  SYNCS.PHASECHK.TRANS64.TRYWAIT P1, [R3+URZ], R0 ;  /* 0x00000000030075a7 */ /* 0x0022a4000802017f */
[----:B--2---:R-:W-:Y:S05]  /*8060*/  @!P1 NANOSLEEP.SYNCS 0x989680 ;  /* 0x009896800000995d */ /* 0x004fea0003900000 */
[----:B------:R-:W2:Y:S02]  /*8070*/  @!P1 SYNCS.PHASECHK.TRANS64 P1, [R3+URZ], R0 ;  /* 0x00000000030095a7 */ /* 0x000ea4000802007f */
[----:B--2---:R-:W-:Y:S05]  /*8080*/  @!P1 BRA `(.L_x_21) ;  /* 0xfffffffc00f09947 */ /* 0x004fea000383ffff */
[----:B------:R-:W-:Y:S05]  /*8090*/  BRA `(.L_x_20) ;  /* 0xffffff9400a07947 */ /* 0x000fea000383ffff */
.L_x_26:
[----:B-1----:R1:W2:Y:S02]  /*80a0*/  SYNCS.PHASECHK.TRANS64.TRYWAIT P1, [R5+URZ], R4 ;  /* 0x00000004050075a7 */ /* 0x0022a4000802017f */
[----:B--2---:R-:W-:Y:S05]  /*80b0*/  @!P1 NANOSLEEP.SYNCS 0x989680 ;  /* 0x009896800000995d */ /* 0x004fea0003900000 */
[----:B------:R-:W2:Y:S02]  /*80c0*/  @!P1 SYNCS.PHASECHK.TRANS64 P1, [R5+URZ], R4 ;  /* 0x00000004050095a7 */ /* 0x000ea4000802007f */
[----:B--2---:R-:W-:Y:S05]  /*80d0*/  @!P1 BRA `(.L_x_26) ;  /* 0xfffffffc00f09947 */ /* 0x004fea000383ffff */
[----:B------:R-:W-:Y:S05]  /*80e0*/  BRA `(.L_x_25) ;  /* 0xffffff9800ec7947 */ /* 0x000fea000383ffff */
.L_x_167:
[----:B------:R-:W-:Y:S01]  /*80f0*/  BSSY B1, `(.L_x_185) ;  /* 0x0000006000017945 */ /* 0x000fe20003800000 */
[----:B------:R-:W-:-:S07]  /*8100*/  IMAD.MOV.U32 R15, RZ, RZ, -0x1 ;  /* 0xffffffffff0f7424 */ /* 0x000fce00078e00ff */
[----:B------:R-:W-:Y:S05]  /*8110*/  WARPSYNC.COLLECTIVE R15, `(.L_x_186) ;  /* 0x000000000f0c7348 */ /* 0x000fea0003c00000 */
[----:B------:R-:W-:Y:S02]  /*8120*/  ELECT P6, UR62, PT ;  /* 0x00000000003e782f */ /* 0x000fe400038c0000 */
[----:B------:R-:W-:Y:S01]  /*8130*/  MOV R14, UR62 ;  /* 0x0000003e000e7c02 */ /* 0x000fe20008000f00 */
[----:B------:R-:W-:Y:S10]  /*8140*/  ENDCOLLECTIVE ;  /* 0x000000000000791b */ /* 0x000ff40003800000 */
.L_x_186:
[----:B------:R-:W-:Y:S05]  /*8150*/  BSYNC B1 ;  /* 0x0000000000017941 */ /* 0x000fea0003800000 */
.L_x_185:
[----:B------:R-:W-:Y:S05]  /*8160*/  BRA `(.L_x_187) ;  /* 0xfffffff0002c7947 */ /* 0x000fea000383ffff */
.L_x_170:
[----:B-1----:R1:W2:Y:S02]  /*8170*/  SYNCS.PHASECHK.TRANS64.TRYWAIT P0, [R23+URZ+0x18], R14 ;  /* 0x0000180e170075a7 */ /* 0x0022a4000800017f */
[----:B--2---:R-:W-:Y:S05]  /*8180*/  @!P0 NANOSLEEP.SYNCS 0x989680 ;  /* 0x009896800000895d */ /* 0x004fea0003900000 */
[----:B------:R-:W2:Y:S02]  /*8190*/  @!P0 SYNCS.PHASECHK.TRANS64 P0, [R23+URZ+0x18], R14 ;  /* 0x0000180e170085a7 */ /* 0x000ea4000800007f */
[----:B--2---:R-:W-:Y:S05]  /*81a0*/  @!P0 BRA `(.L_x_170) ;  /* 0xfffffffc00f08947 */ /* 0x004fea000383ffff */
[----:B------:R-:W-:Y:S05]  /*81b0*/  BRA `(.L_x_188) ;  /* 0xfffffff0006c7947 */ /* 0x000fea000383ffff */
.L_x_178:
[----:B------:R-:W-:Y:S01]  /*81c0*/  BSSY B0, `(.L_x_189) ;  /* 0x0000006000007945 */ /* 0x000fe20003800000 */
[----:B------:R-:W-:-:S07]  /*81d0*/  IMAD.MOV.U32 R15, RZ, RZ, -0x1 ;  /* 0xffffffffff0f7424 */ /* 0x000fce00078e00ff */
[----:B------:R-:W-:Y:S05]  /*81e0*/  WARPSYNC.COLLECTIVE R15, `(.L_x_190) ;  /* 0x000000000f0c7348 */ /* 0x000fea0003c00000 */
[----:B------:R-:W-:Y:S02]  /*81f0*/  ELECT P6, UR62, PT ;  /* 0x00000000003e782f */ /* 0x000fe400038c0000 */
[----:B------:R-:W-:Y:S01]  /*8200*/  MOV R14, UR62 ;  /* 0x0000003e000e7c02 */ /* 0x000fe20008000f00 */
[----:B------:R-:W-:Y:S10]  /*8210*/  ENDCOLLECTIVE ;  /* 0x000000000000791b */ /* 0x000ff40003800000 */
.L_x_190:
[----:B------:R-:W-:Y:S05]  /*8220*/  BSYNC B0 ;  /* 0x0000000000007941 */ /* 0x000fea0003800000 */
.L_x_189:
[----:B------:R-:W-:Y:S05]  /*8230*/  BRA `(.L_x_191) ;  /* 0xfffffff800f47947 */ /* 0x000fea000383ffff */
.L_x_182:
[----:B0-----:R0:W1:Y:S02]  /*8240*/  SYNCS.PHASECHK.TRANS64.TRYWAIT P0, [R7+URZ], R2 ;  /* 0x00000002070075a7 */ /* 0x001064000800017f */
[----:B-1----:R-:W-:Y:S05]  /*8250*/  @!P0 NANOSLEEP.SYNCS 0x989680 ;  /* 0x009896800000895d */ /* 0x002fea0003900000 */
[----:B------:R-:W1:Y:S02]  /*8260*/  @!P0 SYNCS.PHASECHK.TRANS64 P0, [R7+URZ], R2 ;  /* 0x00000002070085a7 */ /* 0x000e64000800007f */
[----:B-1----:R-:W-:Y:S05]  /*8270*/  @!P0 BRA `(.L_x_182) ;  /* 0xfffffffc00f08947 */ /* 0x002fea000383ffff */
[----:B------:R-:W-:Y:S05]  /*8280*/  BRA `(.L_x_192) ;  /* 0xfffffffc00347947 */ /* 0x000fea000383ffff */
.L_x_183:
[----:B0-----:R0:W1:Y:S02]  /*8290*/  SYNCS.PHASECHK.TRANS64.TRYWAIT P0, [R4+URZ], R3 ;  /* 0x00000003040075a7 */ /* 0x001064000800017f */
[----:B-1----:R-:W-:Y:S05]  /*82a0*/  @!P0 NANOSLEEP.SYNCS 0x989680 ;  /* 0x009896800000895d */ /* 0x002fea0003900000 */
[----:B------:R-:W1:Y:S02]  /*82b0*/  @!P0 SYNCS.PHASECHK.TRANS64 P0, [R4+URZ], R3 ;  /* 0x00000003040085a7 */ /* 0x000e64000800007f */
[----:B-1----:R-:W-:Y:S05]  /*82c0*/  @!P0 BRA `(.L_x_183) ;  /* 0xfffffffc00f08947 */ /* 0x002fea000383ffff */
[----:B------:R-:W-:Y:S05]  /*82d0*/  BRA `(.L_x_193) ;  /* 0xfffffffc003c7947 */ /* 0x000fea000383ffff */
.L_x_194:
[----:B------:R-:W-:-:S00]  /*82e0*/  BRA `(.L_x_194) ;  /* 0xfffffffc00fc7947 */ /* 0x000fc0000383ffff */
[----:B------:R-:W-:-:S00]  /*82f0*/  NOP ;  /* 0x0000000000007918 */ /* 0x000fc00000000000 */
        /* <DEDUP_REMOVED lines=8> */
.L_x_195:


//--------------------- .nv.global.init           --------------------------
	.section	.nv.global.init,"aw",@progbits
.nv.global.init:
	.type		$str$22,@object
	.size		$str$22,($str$23 - $str$22)
$str$22:
        /*0000*/ 	.byte	0x6b, 0x5f, 0x74, 0x69, 0x6c, 0x65, 0x5f, 0x63, 0x6f, 0x75, 0x6e, 0x74, 0x20, 0x3e, 0x3d, 0x20
        /*0010*/ 	.byte	0x31, 0x00
	.type		$str$23,@object
	.size		$str$23,(__unnamed_1 - $str$23)
$str$23:
        /*0012*/ 	.byte	0x2f, 0x74, 0x6d, 0x70, 0x2f, 0x63, 0x75, 0x74, 0x6c, 0x61, 0x73, 0x73, 0x5f, 0x73, 0x77, 0x65
        /*0022*/ 	.byte	0x65, 0x70, 0x5f, 0x73, 0x72, 0x63, 0x2f, 0x69, 0x6e, 0x63, 0x6c, 0x75, 0x64, 0x65, 0x2f, 0x63
        /*0032*/ 	.byte	0x75, 0x74, 0x6c, 0x61, 0x73, 0x73, 0x2f, 0x67, 0x65, 0x6d, 0x6d, 0x2f, 0x63, 0x6f, 0x6c, 0x6c
        /*0042*/ 	.byte	0x65, 0x63, 0x74, 0x69, 0x76, 0x65, 0x2f, 0x73, 0x6d, 0x39, 0x30, 0x5f, 0x6d, 0x6d, 0x61, 0x5f
        /*0052*/ 	.byte	0x74, 0x6d, 0x61, 0x5f, 0x67, 0x6d, 0x6d, 0x61, 0x5f, 0x73, 0x73, 0x5f, 0x77, 0x61, 0x72, 0x70
        /*0062*/ 	.byte	0x73, 0x70, 0x65, 0x63, 0x69, 0x61, 0x6c, 0x69, 0x7a, 0x65, 0x64, 0x2e, 0x68, 0x70, 0x70, 0x00
	.type		__unnamed_1,@object
	.size		__unnamed_1,(.L_0 - __unnamed_1)
__unnamed_1:
        /*0072*/ 	.byte	0x76, 0x6f, 0x69, 0x64, 0x20, 0x63, 0x75, 0x74, 0x6c, 0x61, 0x73, 0x73, 0x3a, 0x3a, 0x67, 0x65
        /* <DEDUP_REMOVED lines=181> */
.L_0:


//--------------------- .nv.shared._ZN7cutlass13device_kernelINS_4gemm6kernel13GemmUniversalIN4cute5tupleIJiiiiEEENS1_10collective13CollectiveMmaINS1_34MainloopSm90TmaGmmaWarpSpecializedILi3ENS5_IJNS4_1CILi1EEENSA_ILi2EEESB_EEENS1_35KernelTmaWarpSpecializedCooperativeEEENS5_IJNSA_ILi128EEESG_SG_EEENS_10bfloat16_tENS5_IJlSB_lEEESI_SJ_NS4_8TiledMMAINS4_8MMA_AtomIJNS4_4SM904GMMA28MMA_64x128x16_F32BF16BF16_SSILNSN_5MajorE0ELSP_0ELNSN_7ScaleInE1ELSQ_1EEEEEENS4_6LayoutINS5_IJSC_SB_SB_EEENS5_IJSB_NSA_ILi0EEESV_EEEEENS5_IJNS4_10UnderscoreESY_SY_EEEEENS4_23SM90_TMA_LOAD_MULTICASTENS4_14ComposedLayoutINS4_7SwizzleILi3ELi4ELi3EEENS4_18smem_ptr_flag_bitsILi16EEENST_INS5_IJNSA_ILi8EEENSA_ILi64EEEEEENS5_IJS18_SB_EEEEEEEvNS4_8identityENS4_13SM90_TMA_LOADES1C_vS1D_EENS_8epilogue10collective6detail29Sm90TmaWarpSpecializedAdapterINS1H_15DefaultEpilogueISI_SJ_SJ_NS1G_6thread17LinearCombinationISI_Li1EffLNS1L_9ScaleType4KindE0ELNS_15FloatRoundStyleE2ESI_EENS1_15EpilogueDefaultEEEEEvvEEEEvNT_6ParamsE --------------------------
	.section	.nv.shared._ZN7cutlass13device_kernelINS_4gemm6kernel13GemmUniversalIN4cute5tupleIJiiiiEEENS1_10collective13CollectiveMmaINS1_34MainloopSm90TmaGmmaWarpSpecializedILi3ENS5_IJNS4_1CILi1EEENSA_ILi2EEESB_EEENS1_35KernelTmaWarpSpecializedCooperativeEEENS5_IJNSA_ILi128EEESG_SG_EEENS_10bfloat16_tENS5_IJlSB_lEEESI_SJ_NS4_8TiledMMAINS4_8MMA_AtomIJNS4_4SM904GMMA28MMA_64x128x16_F32BF16BF16_SSILNSN_5MajorE0ELSP_0ELNSN_7ScaleInE1ELSQ_1EEEEEENS4_6LayoutINS5_IJSC_SB_SB_EEENS5_IJSB_NSA_ILi0EEESV_EEEEENS5_IJNS4_10UnderscoreESY_SY_EEEEENS4_23SM90_TMA_LOAD_MULTICASTENS4_14ComposedLayoutINS4_7SwizzleILi3ELi4ELi3EEENS4_18smem_ptr_flag_bitsILi16EEENST_INS5_IJNSA_ILi8EEENSA_ILi64EEEEEENS5_IJS18_SB_EEEEEEEvNS4_8identityENS4_13SM90_TMA_LOADES1C_vS1D_EENS_8epilogue10collective6detail29Sm90TmaWarpSpecializedAdapterINS1H_15DefaultEpilogueISI_SJ_SJ_NS1G_6thread17LinearCombinationISI_Li1EffLNS1L_9ScaleType4KindE0ELNS_15FloatRoundStyleE2ESI_EENS1_15EpilogueDefaultEEEEEvvEEEEvNT_6ParamsE,"aw",@nobits
	.sectionflags	@""
	.align	16
	.zero		1024


//--------------------- .nv.shared.reserved.0     --------------------------
	.section	.nv.shared.reserved.0,"aw",@nobits
	.weak		__nv_reservedSMEM_offset_0_alias
	.size		__nv_reservedSMEM_offset_0_alias, 0, 0
	.other		__nv_reservedSMEM_offset_0_alias,@"STO_CUDA_RESERVED_SHARED STV_DEFAULT"
__nv_reservedSMEM_offset_0_alias:
	.zero		0


//--------------------- .nv.global                --------------------------
	.section	.nv.global,"aw",@nobits
.nv.global:
	.type		_ZN39_INTERNAL_d2467289_4_k_cu_abe2cc90_28814cute1_E,@object
	.size		_ZN39_INTERNAL_d2467289_4_k_cu_abe2cc90_28814cute1_E,(_ZN39_INTERNAL_d2467289_4_k_cu_abe2cc90_28814cuda3std3__45__cpo6cbeginE - _ZN39_INTERNAL_d2467289_4_k_cu_abe2cc90_28814cute1_E)
_ZN39_INTERNAL_d2467289_4_k_cu_abe2cc90_28814cute1_E:
	.zero		1
	.type		_ZN39_INTERNAL_d2467289_4_k_cu_abe2cc90_28814cuda3std3__45__cpo6cbeginE,@object
	.size		_ZN39_INTERNAL_d2467289_4_k_cu_abe2cc90_28814cuda3std3__45__cpo6cbeginE,(_ZN39_INTERNAL_d2467289_4_k_cu_abe2cc90_28814cuda3std3__48in_placeE - _ZN39_INTERNAL_d2467289_4_k_cu_abe2cc90_28814cuda3std3__45__cpo6cbeginE)
_ZN39_INTERNAL_d2467289_4_k_cu_abe2cc90_28814cuda3std3__45__cpo6cbeginE:
	.zero		1
	.type		_ZN39_INTERNAL_d2467289_4_k_cu_abe2cc90_28814cuda3std3__48in_placeE,@object
	.size		_ZN39_INTERNAL_d2467289_4_k_cu_abe2cc90_28814cuda3std3__48in_placeE,(_ZN39_INTERNAL_d2467289_4_k_cu_abe2cc90_28814cuda3std6ranges3__45__cpo9iter_moveE - _ZN39_INTERNAL_d2467289_4_k_cu_abe2cc90_28814cuda3std3__48in_placeE)
_ZN39_INTERNAL_d2467289_4_k_cu_abe2cc90_28814cuda3std3__48in_placeE:
	.zero		1
	.type		_ZN39_INTERNAL_d2467289_4_k_cu_abe2cc90_28814cuda3std6ranges3__45__cpo9iter_moveE,@object
	.size		_ZN39_INTERNAL_d2467289_4_k_cu_abe2cc90_28814cuda3std6ranges3__45__cpo9iter_moveE,(_ZN39_INTERNAL_d2467289_4_k_cu_abe2cc90_28814cuda3std3__45__cpo5beginE - _ZN39_INTERNAL_d2467289_4_k_cu_abe2cc90_28814cuda3std6ranges3__45__cpo9iter_moveE)
_ZN39_INTERNAL_d2467289_4_k_cu_abe2cc90_28814cuda3std6ranges3__45__cpo9iter_moveE:
	.zero		1
	.type		_ZN39_INTERNAL_d2467289_4_k_cu_abe2cc90_28814cuda3std3__45__cpo5beginE,@object
	.size		_ZN39_INTERNAL_d2467289_4_k_cu_abe2cc90_28814cuda3std3__45__cpo5beginE,(_ZN39_INTERNAL_d2467289_4_k_cu_abe2cc90_28814cuda3std3__441_GLOBAL__N__d2467289_4_k_cu_abe2cc90_28816ignoreE - _ZN39_INTERNAL_d2467289_4_k_cu_abe2cc90_28814cuda3std3__45__cpo5beginE)
_ZN39_INTERNAL_d2467289_4_k_cu_abe2cc90_28814cuda3std3__45__cpo5beginE:
	.zero		1
	.type		_ZN39_INTERNAL_d2467289_4_k_cu_abe2cc90_28814cuda3std3__441_GLOBAL__N__d2467289_4_k_cu_abe2cc90_28816ignoreE,@object
	.size		_ZN39_INTERNAL_d2467289_4_k_cu_abe2cc90_28814cuda3std3__441_GLOBAL__N__d2467289_4_k_cu_abe2cc90_28816ignoreE,(_ZN39_INTERNAL_d2467289_4_k_cu_abe2cc90_28814cute7productE - _ZN39_INTERNAL_d2467289_4_k_cu_abe2cc90_28814cuda3std3__441_GLOBAL__N__d2467289_4_k_cu_abe2cc90_28816ignoreE)
_ZN39_INTERNAL_d2467289_4_k_cu_abe2cc90_28814cuda3std3__441_GLOBAL__N__d2467289_4_k_cu_abe2cc90_28816ignoreE:
	.zero		1
	.type		_ZN39_INTERNAL_d2467289_4_k_cu_abe2cc90_28814cute7productE,@object
	.size		_ZN39_INTERNAL_d2467289_4_k_cu_abe2cc90_28814cute7productE,(_ZN39_INTERNAL_d2467289_4_k_cu_abe2cc90_28814cuda3std3__45__cpo3endE - _ZN39_INTERNAL_d2467289_4_k_cu_abe2cc90_28814cute7productE)
_ZN39_INTERNAL_d2467289_4_k_cu_abe2cc90_28814cute7productE:
	.zero		1
	.type		_ZN39_INTERNAL_d2467289_4_k_cu_abe2cc90_28814cuda3std3__45__cpo3endE,@object
	.size		_ZN39_INTERNAL_d2467289_4_k_cu_abe2cc90_28814cuda3std3__45__cpo3endE,(_ZN39_INTERNAL_d2467289_4_k_cu_abe2cc90_28814cuda3std3__419piecewise_constructE - _ZN39_INTERNAL_d2467289_4_k_cu_abe2cc90_28814cuda3std3__45__cpo3endE)
_ZN39_INTERNAL_d2467289_4_k_cu_abe2cc90_28814cuda3std3__45__cpo3endE:
	.zero		1
	.type		_ZN39_INTERNAL_d2467289_4_k_cu_abe2cc90_28814cuda3std3__419piecewise_constructE,@object
	.size		_ZN39_INTERNAL_d2467289_4_k_cu_abe2cc90_28814cuda3std3__419piecewise_constructE,(_ZN39_INTERNAL_d2467289_4_k_cu_abe2cc90_28814cuda3std3__45__cpo4cendE - _ZN39_INTERNAL_d2467289_4_k_cu_abe2cc90_28814cuda3std3__419piecewise_constructE)
_ZN39_INTERNAL_d2467289_4_k_cu_abe2cc90_28814cuda3std3__419piecewise_constructE:
	.zero		1
	.type		_ZN39_INTERNAL_d2467289_4_k_cu_abe2cc90_28814cuda3std3__45__cpo4cendE,@object
	.size		_ZN39_INTERNAL_d2467289_4_k_cu_abe2cc90_28814cuda3std3__45__cpo4cendE,(_ZN39_INTERNAL_d2467289_4_k_cu_abe2cc90_28814cuda3std6ranges3__45__cpo4swapE - _ZN39_INTERNAL_d2467289_4_k_cu_abe2cc90_28814cuda3std3__45__cpo4cendE)
_ZN39_INTERNAL_d2467289_4_k_cu_abe2cc90_28814cuda3std3__45__cpo4cendE:
	.zero		1
	.type		_ZN39_INTERNAL_d2467289_4_k_cu_abe2cc90_28814cuda3std6ranges3__45__cpo4swapE,@object
	.size		_ZN39_INTERNAL_d2467289_4_k_cu_abe2cc90_28814cuda3std6ranges3__45__cpo4swapE,(.L_8 - _ZN39_INTERNAL_d2467289_4_k_cu_abe2cc90_28814cuda3std6ranges3__45__cpo4swapE)
_ZN39_INTERNAL_d2467289_4_k_cu_abe2cc90_28814cuda3std6ranges3__45__cpo4swapE:
	.zero		1
.L_8:


//--------------------- .nv.constant0._ZN7cutlass13device_kernelINS_4gemm6kernel13GemmUniversalIN4cute5tupleIJiiiiEEENS1_10collective13CollectiveMmaINS1_34MainloopSm90TmaGmmaWarpSpecializedILi3ENS5_IJNS4_1CILi1EEENSA_ILi2EEESB_EEENS1_35KernelTmaWarpSpecializedCooperativeEEENS5_IJNSA_ILi128EEESG_SG_EEENS_10bfloat16_tENS5_IJlSB_lEEESI_SJ_NS4_8TiledMMAINS4_8MMA_AtomIJNS4_4SM904GMMA28MMA_64x128x16_F32BF16BF16_SSILNSN_5MajorE0ELSP_0ELNSN_7ScaleInE1ELSQ_1EEEEEENS4_6LayoutINS5_IJSC_SB_SB_EEENS5_IJSB_NSA_ILi0EEESV_EEEEENS5_IJNS4_10UnderscoreESY_SY_EEEEENS4_23SM90_TMA_LOAD_MULTICASTENS4_14ComposedLayoutINS4_7SwizzleILi3ELi4ELi3EEENS4_18smem_ptr_flag_bitsILi16EEENST_INS5_IJNSA_ILi8EEENSA_ILi64EEEEEENS5_IJS18_SB_EEEEEEEvNS4_8identityENS4_13SM90_TMA_LOADES1C_vS1D_EENS_8epilogue10collective6detail29Sm90TmaWarpSpecializedAdapterINS1H_15DefaultEpilogueISI_SJ_SJ_NS1G_6thread17LinearCombinationISI_Li1EffLNS1L_9ScaleType4KindE0ELNS_15FloatRoundStyleE2ESI_EENS1_15EpilogueDefaultEEEEEvvEEEEvNT_6ParamsE --------------------------
	.section	.nv.constant0._ZN7cutlass13device_kernelINS_4gemm6kernel13GemmUniversalIN4cute5tupleIJiiiiEEENS1_10collective13CollectiveMmaINS1_34MainloopSm90TmaGmmaWarpSpecializedILi3ENS5_IJNS4_1CILi1EEENSA_ILi2EEESB_EEENS1_35KernelTmaWarpSpecializedCooperativeEEENS5_IJNSA_ILi128EEESG_SG_EEENS_10bfloat16_tENS5_IJlSB_lEEESI_SJ_NS4_8TiledMMAINS4_8MMA_AtomIJNS4_4SM904GMMA28MMA_64x128x16_F32BF16BF16_SSILNSN_5MajorE0ELSP_0ELNSN_7ScaleInE1ELSQ_1EEEEEENS4_6LayoutINS5_IJSC_SB_SB_EEENS5_IJSB_NSA_ILi0EEESV_EEEEENS5_IJNS4_10UnderscoreESY_SY_EEEEENS4_23SM90_TMA_LOAD_MULTICASTENS4_14ComposedLayoutINS4_7SwizzleILi3ELi4ELi3EEENS4_18smem_ptr_flag_bitsILi16EEENST_INS5_IJNSA_ILi8EEENSA_ILi64EEEEEENS5_IJS18_SB_EEEEEEEvNS4_8identityENS4_13SM90_TMA_LOADES1C_vS1D_EENS_8epilogue10collective6detail29Sm90TmaWarpSpecializedAdapterINS1H_15DefaultEpilogueISI_SJ_SJ_NS1G_6thread17LinearCombinationISI_Li1EffLNS1L_9ScaleType4KindE0ELNS_15FloatRoundStyleE2ESI_EENS1_15EpilogueDefaultEEEEEvvEEEEvNT_6ParamsE,"a",@progbits
	.sectionflags	@""
	.align	4
.nv.constant0._ZN7cutlass13device_kernelINS_4gemm6kernel13GemmUniversalIN4cute5tupleIJiiiiEEENS1_10collective13CollectiveMmaINS1_34MainloopSm90TmaGmmaWarpSpecializedILi3ENS5_IJNS4_1CILi1EEENSA_ILi2EEESB_EEENS1_35KernelTmaWarpSpecializedCooperativeEEENS5_IJNSA_ILi128EEESG_SG_EEENS_10bfloat16_tENS5_IJlSB_lEEESI_SJ_NS4_8TiledMMAINS4_8MMA_AtomIJNS4_4SM904GMMA28MMA_64x128x16_F32BF16BF16_SSILNSN_5MajorE0ELSP_0ELNSN_7ScaleInE1ELSQ_1EEEEEENS4_6LayoutINS5_IJSC_SB_SB_EEENS5_IJSB_NSA_ILi0EEESV_EEEEENS5_IJNS4_10UnderscoreESY_SY_EEEEENS4_23SM90_TMA_LOAD_MULTICASTENS4_14ComposedLayoutINS4_7SwizzleILi3ELi4ELi3EEENS4_18smem_ptr_flag_bitsILi16EEENST_INS5_IJNSA_ILi8EEENSA_ILi64EEEEEENS5_IJS18_SB_EEEEEEEvNS4_8identityENS4_13SM90_TMA_LOADES1C_vS1D_EENS_8epilogue10collective6detail29Sm90TmaWarpSpecializedAdapterINS1H_15DefaultEpilogueISI_SJ_SJ_NS1G_6thread17LinearCombinationISI_Li1EffLNS1L_9ScaleType4KindE0ELNS_15FloatRoundStyleE2ESI_EENS1_15EpilogueDefaultEEEEEvvEEEEvNT_6ParamsE:
	.zero		1664


//--------------------- SYMBOLS --------------------------

	.type		.nv.reservedSmem.offset0,@object
	.size		.nv.reservedSmem.offset0,0x4
	.type		__assertfail,@function
